//
// Generated by NVIDIA NVVM Compiler
//
// Compiler Build ID: CL-36424714
// Cuda compilation tools, release 13.0, V13.0.88
// Based on NVVM 20.0.0
//

.version 9.0
.target sm_100
.address_size 64

	// .globl	_ZN3cub18CUB_300001_SM_10006detail11EmptyKernelIvEEvv
.global .align 1 .b8 _ZN30_INTERNAL_c5cae1ff_4_k_cu_main4cuda3std3__45__cpo5beginE[1];
.global .align 1 .b8 _ZN30_INTERNAL_c5cae1ff_4_k_cu_main4cuda3std3__45__cpo3endE[1];
.global .align 1 .b8 _ZN30_INTERNAL_c5cae1ff_4_k_cu_main4cuda3std3__45__cpo6cbeginE[1];
.global .align 1 .b8 _ZN30_INTERNAL_c5cae1ff_4_k_cu_main4cuda3std3__45__cpo4cendE[1];
.global .align 1 .b8 _ZN30_INTERNAL_c5cae1ff_4_k_cu_main4cuda3std3__45__cpo6rbeginE[1];
.global .align 1 .b8 _ZN30_INTERNAL_c5cae1ff_4_k_cu_main4cuda3std3__45__cpo4rendE[1];
.global .align 1 .b8 _ZN30_INTERNAL_c5cae1ff_4_k_cu_main4cuda3std3__45__cpo7crbeginE[1];
.global .align 1 .b8 _ZN30_INTERNAL_c5cae1ff_4_k_cu_main4cuda3std3__45__cpo5crendE[1];
.global .align 1 .b8 _ZN30_INTERNAL_c5cae1ff_4_k_cu_main4cuda3std3__432_GLOBAL__N__c5cae1ff_4_k_cu_main6ignoreE[1];
.global .align 1 .b8 _ZN30_INTERNAL_c5cae1ff_4_k_cu_main4cuda3std3__419piecewise_constructE[1];
.global .align 1 .b8 _ZN30_INTERNAL_c5cae1ff_4_k_cu_main4cuda3std3__48in_placeE[1];
.global .align 1 .b8 _ZN30_INTERNAL_c5cae1ff_4_k_cu_main4cuda3std3__420unreachable_sentinelE[1];
.global .align 1 .b8 _ZN30_INTERNAL_c5cae1ff_4_k_cu_main4cuda3std3__47nulloptE[1];
.global .align 1 .b8 _ZN30_INTERNAL_c5cae1ff_4_k_cu_main4cuda3std3__48unexpectE[1];
.global .align 1 .b8 _ZN30_INTERNAL_c5cae1ff_4_k_cu_main4cuda3std6ranges3__45__cpo4swapE[1];
.global .align 1 .b8 _ZN30_INTERNAL_c5cae1ff_4_k_cu_main4cuda3std6ranges3__45__cpo9iter_moveE[1];
.global .align 1 .b8 _ZN30_INTERNAL_c5cae1ff_4_k_cu_main4cuda3std6ranges3__45__cpo5beginE[1];
.global .align 1 .b8 _ZN30_INTERNAL_c5cae1ff_4_k_cu_main4cuda3std6ranges3__45__cpo3endE[1];
.global .align 1 .b8 _ZN30_INTERNAL_c5cae1ff_4_k_cu_main4cuda3std6ranges3__45__cpo6cbeginE[1];
.global .align 1 .b8 _ZN30_INTERNAL_c5cae1ff_4_k_cu_main4cuda3std6ranges3__45__cpo4cendE[1];
.global .align 1 .b8 _ZN30_INTERNAL_c5cae1ff_4_k_cu_main4cuda3std6ranges3__45__cpo7advanceE[1];
.global .align 1 .b8 _ZN30_INTERNAL_c5cae1ff_4_k_cu_main4cuda3std6ranges3__45__cpo9iter_swapE[1];
.global .align 1 .b8 _ZN30_INTERNAL_c5cae1ff_4_k_cu_main4cuda3std6ranges3__45__cpo4nextE[1];
.global .align 1 .b8 _ZN30_INTERNAL_c5cae1ff_4_k_cu_main4cuda3std6ranges3__45__cpo4prevE[1];
.global .align 1 .b8 _ZN30_INTERNAL_c5cae1ff_4_k_cu_main4cuda3std6ranges3__45__cpo4dataE[1];
.global .align 1 .b8 _ZN30_INTERNAL_c5cae1ff_4_k_cu_main4cuda3std6ranges3__45__cpo5cdataE[1];
.global .align 1 .b8 _ZN30_INTERNAL_c5cae1ff_4_k_cu_main4cuda3std6ranges3__45__cpo4sizeE[1];
.global .align 1 .b8 _ZN30_INTERNAL_c5cae1ff_4_k_cu_main4cuda3std6ranges3__45__cpo5ssizeE[1];
.global .align 1 .b8 _ZN30_INTERNAL_c5cae1ff_4_k_cu_main4cuda3std6ranges3__45__cpo8distanceE[1];
.global .align 1 .b8 _ZN30_INTERNAL_c5cae1ff_4_k_cu_main6thrust24THRUST_300001_SM_1000_NS8cuda_cub3parE[1];
.global .align 1 .b8 _ZN30_INTERNAL_c5cae1ff_4_k_cu_main6thrust24THRUST_300001_SM_1000_NS8cuda_cub10par_nosyncE[1];
.global .align 1 .b8 _ZN30_INTERNAL_c5cae1ff_4_k_cu_main6thrust24THRUST_300001_SM_1000_NS6system6detail10sequential3seqE[1];
.global .align 1 .b8 _ZN30_INTERNAL_c5cae1ff_4_k_cu_main6thrust24THRUST_300001_SM_1000_NS12placeholders2_1E[1];
.global .align 1 .b8 _ZN30_INTERNAL_c5cae1ff_4_k_cu_main6thrust24THRUST_300001_SM_1000_NS12placeholders2_2E[1];
.global .align 1 .b8 _ZN30_INTERNAL_c5cae1ff_4_k_cu_main6thrust24THRUST_300001_SM_1000_NS12placeholders2_3E[1];
.global .align 1 .b8 _ZN30_INTERNAL_c5cae1ff_4_k_cu_main6thrust24THRUST_300001_SM_1000_NS12placeholders2_4E[1];
.global .align 1 .b8 _ZN30_INTERNAL_c5cae1ff_4_k_cu_main6thrust24THRUST_300001_SM_1000_NS12placeholders2_5E[1];
.global .align 1 .b8 _ZN30_INTERNAL_c5cae1ff_4_k_cu_main6thrust24THRUST_300001_SM_1000_NS12placeholders2_6E[1];
.global .align 1 .b8 _ZN30_INTERNAL_c5cae1ff_4_k_cu_main6thrust24THRUST_300001_SM_1000_NS12placeholders2_7E[1];
.global .align 1 .b8 _ZN30_INTERNAL_c5cae1ff_4_k_cu_main6thrust24THRUST_300001_SM_1000_NS12placeholders2_8E[1];
.global .align 1 .b8 _ZN30_INTERNAL_c5cae1ff_4_k_cu_main6thrust24THRUST_300001_SM_1000_NS12placeholders2_9E[1];
.global .align 1 .b8 _ZN30_INTERNAL_c5cae1ff_4_k_cu_main6thrust24THRUST_300001_SM_1000_NS12placeholders3_10E[1];
.global .align 1 .b8 _ZN30_INTERNAL_c5cae1ff_4_k_cu_main6thrust24THRUST_300001_SM_1000_NS3seqE[1];

.visible .entry _ZN3cub18CUB_300001_SM_10006detail11EmptyKernelIvEEvv()
{


	ret;

}
	// .globl	_ZN3cub18CUB_300001_SM_10006detail8for_each13static_kernelINS2_12policy_hub_t12policy_500_tEmN6thrust24THRUST_300001_SM_1000_NS8cuda_cub20__uninitialized_fill7functorINS7_10device_ptrIfEEfEEEEvT0_T1_
.visible .entry _ZN3cub18CUB_300001_SM_10006detail8for_each13static_kernelINS2_12policy_hub_t12policy_500_tEmN6thrust24THRUST_300001_SM_1000_NS8cuda_cub20__uninitialized_fill7functorINS7_10device_ptrIfEEfEEEEvT0_T1_(
	.param .u64 _ZN3cub18CUB_300001_SM_10006detail8for_each13static_kernelINS2_12policy_hub_t12policy_500_tEmN6thrust24THRUST_300001_SM_1000_NS8cuda_cub20__uninitialized_fill7functorINS7_10device_ptrIfEEfEEEEvT0_T1__param_0,
	.param .align 8 .b8 _ZN3cub18CUB_300001_SM_10006detail8for_each13static_kernelINS2_12policy_hub_t12policy_500_tEmN6thrust24THRUST_300001_SM_1000_NS8cuda_cub20__uninitialized_fill7functorINS7_10device_ptrIfEEfEEEEvT0_T1__param_1[16]
)
.maxntid 256
{
	.reg .pred 	%p<4>;
	.reg .b16 	%rs<5>;
	.reg .b32 	%r<10>;
	.reg .b32 	%f<3>;
	.reg .b64 	%rd<16>;

	ld.param.f32 	%f2, [_ZN3cub18CUB_300001_SM_10006detail8for_each13static_kernelINS2_12policy_hub_t12policy_500_tEmN6thrust24THRUST_300001_SM_1000_NS8cuda_cub20__uninitialized_fill7functorINS7_10device_ptrIfEEfEEEEvT0_T1__param_1+8];
	ld.param.u64 	%rd4, [_ZN3cub18CUB_300001_SM_10006detail8for_each13static_kernelINS2_12policy_hub_t12policy_500_tEmN6thrust24THRUST_300001_SM_1000_NS8cuda_cub20__uninitialized_fill7functorINS7_10device_ptrIfEEfEEEEvT0_T1__param_1];
	ld.param.u64 	%rd5, [_ZN3cub18CUB_300001_SM_10006detail8for_each13static_kernelINS2_12policy_hub_t12policy_500_tEmN6thrust24THRUST_300001_SM_1000_NS8cuda_cub20__uninitialized_fill7functorINS7_10device_ptrIfEEfEEEEvT0_T1__param_0];
	mov.u32 	%r7, %ctaid.x;
	mul.wide.u32 	%rd1, %r7, 512;
	sub.s64 	%rd2, %rd5, %rd1;
	setp.lt.u64 	%p1, %rd2, 512;
	@%p1 bra 	$L__BB1_2;
	mov.u32 	%r9, %tid.x;
	cvta.to.global.u64 	%rd11, %rd4;
	cvt.u64.u32 	%rd12, %r9;
	add.s64 	%rd13, %rd1, %rd12;
	shl.b64 	%rd14, %rd13, 2;
	add.s64 	%rd15, %rd11, %rd14;
	st.global.f32 	[%rd15], %f2;
	st.global.f32 	[%rd15+1024], %f2;
	bra.uni 	$L__BB1_6;
$L__BB1_2:
	cvta.to.global.u64 	%rd6, %rd4;
	mov.u32 	%r1, %tid.x;
	cvt.u64.u32 	%rd7, %r1;
	setp.le.u64 	%p2, %rd2, %rd7;
	add.s64 	%rd8, %rd1, %rd7;
	shl.b64 	%rd9, %rd8, 2;
	add.s64 	%rd3, %rd6, %rd9;
	@%p2 bra 	$L__BB1_4;
	st.global.f32 	[%rd3], %f2;
$L__BB1_4:
	add.s32 	%r8, %r1, 256;
	cvt.u64.u32 	%rd10, %r8;
	setp.le.u64 	%p3, %rd2, %rd10;
	@%p3 bra 	$L__BB1_6;
	st.global.f32 	[%rd3+1024], %f2;
$L__BB1_6:
	ret;

}
	// .globl	_ZN3cub18CUB_300001_SM_10006detail9transform16transform_kernelINS2_10policy_hubILb1EN4cuda3std3__45tupleIJN6thrust24THRUST_300001_SM_1000_NS12zip_iteratorINS8_IJNSA_6detail15normal_iteratorINSA_10device_ptrIfEEEESG_EEEEEEEEE10policy1000Ei13saxpy_functorSG_JSI_EEEvT0_iT1_T2_DpNS2_10kernel_argIT3_EE
.visible .entry _ZN3cub18CUB_300001_SM_10006detail9transform16transform_kernelINS2_10policy_hubILb1EN4cuda3std3__45tupleIJN6thrust24THRUST_300001_SM_1000_NS12zip_iteratorINS8_IJNSA_6detail15normal_iteratorINSA_10device_ptrIfEEEESG_EEEEEEEEE10policy1000Ei13saxpy_functorSG_JSI_EEEvT0_iT1_T2_DpNS2_10kernel_argIT3_EE(
	.param .u32 _ZN3cub18CUB_300001_SM_10006detail9transform16transform_kernelINS2_10policy_hubILb1EN4cuda3std3__45tupleIJN6thrust24THRUST_300001_SM_1000_NS12zip_iteratorINS8_IJNSA_6detail15normal_iteratorINSA_10device_ptrIfEEEESG_EEEEEEEEE10policy1000Ei13saxpy_functorSG_JSI_EEEvT0_iT1_T2_DpNS2_10kernel_argIT3_EE_param_0,
	.param .u32 _ZN3cub18CUB_300001_SM_10006detail9transform16transform_kernelINS2_10policy_hubILb1EN4cuda3std3__45tupleIJN6thrust24THRUST_300001_SM_1000_NS12zip_iteratorINS8_IJNSA_6detail15normal_iteratorINSA_10device_ptrIfEEEESG_EEEEEEEEE10policy1000Ei13saxpy_functorSG_JSI_EEEvT0_iT1_T2_DpNS2_10kernel_argIT3_EE_param_1,
	.param .align 4 .b8 _ZN3cub18CUB_300001_SM_10006detail9transform16transform_kernelINS2_10policy_hubILb1EN4cuda3std3__45tupleIJN6thrust24THRUST_300001_SM_1000_NS12zip_iteratorINS8_IJNSA_6detail15normal_iteratorINSA_10device_ptrIfEEEESG_EEEEEEEEE10policy1000Ei13saxpy_functorSG_JSI_EEEvT0_iT1_T2_DpNS2_10kernel_argIT3_EE_param_2[4],
	.param .align 8 .b8 _ZN3cub18CUB_300001_SM_10006detail9transform16transform_kernelINS2_10policy_hubILb1EN4cuda3std3__45tupleIJN6thrust24THRUST_300001_SM_1000_NS12zip_iteratorINS8_IJNSA_6detail15normal_iteratorINSA_10device_ptrIfEEEESG_EEEEEEEEE10policy1000Ei13saxpy_functorSG_JSI_EEEvT0_iT1_T2_DpNS2_10kernel_argIT3_EE_param_3[8],
	.param .align 8 .b8 _ZN3cub18CUB_300001_SM_10006detail9transform16transform_kernelINS2_10policy_hubILb1EN4cuda3std3__45tupleIJN6thrust24THRUST_300001_SM_1000_NS12zip_iteratorINS8_IJNSA_6detail15normal_iteratorINSA_10device_ptrIfEEEESG_EEEEEEEEE10policy1000Ei13saxpy_functorSG_JSI_EEEvT0_iT1_T2_DpNS2_10kernel_argIT3_EE_param_4[16]
)
.maxntid 128
{
	.reg .pred 	%p<35>;
	.reg .b32 	%r<74>;
	.reg .b32 	%f<92>;
	.reg .b64 	%rd<81>;

	ld.param.f32 	%f1, [_ZN3cub18CUB_300001_SM_10006detail9transform16transform_kernelINS2_10policy_hubILb1EN4cuda3std3__45tupleIJN6thrust24THRUST_300001_SM_1000_NS12zip_iteratorINS8_IJNSA_6detail15normal_iteratorINSA_10device_ptrIfEEEESG_EEEEEEEEE10policy1000Ei13saxpy_functorSG_JSI_EEEvT0_iT1_T2_DpNS2_10kernel_argIT3_EE_param_2];
	ld.param.u32 	%r38, [_ZN3cub18CUB_300001_SM_10006detail9transform16transform_kernelINS2_10policy_hubILb1EN4cuda3std3__45tupleIJN6thrust24THRUST_300001_SM_1000_NS12zip_iteratorINS8_IJNSA_6detail15normal_iteratorINSA_10device_ptrIfEEEESG_EEEEEEEEE10policy1000Ei13saxpy_functorSG_JSI_EEEvT0_iT1_T2_DpNS2_10kernel_argIT3_EE_param_0];
	ld.param.u64 	%rd18, [_ZN3cub18CUB_300001_SM_10006detail9transform16transform_kernelINS2_10policy_hubILb1EN4cuda3std3__45tupleIJN6thrust24THRUST_300001_SM_1000_NS12zip_iteratorINS8_IJNSA_6detail15normal_iteratorINSA_10device_ptrIfEEEESG_EEEEEEEEE10policy1000Ei13saxpy_functorSG_JSI_EEEvT0_iT1_T2_DpNS2_10kernel_argIT3_EE_param_4+8];
	ld.param.u64 	%rd17, [_ZN3cub18CUB_300001_SM_10006detail9transform16transform_kernelINS2_10policy_hubILb1EN4cuda3std3__45tupleIJN6thrust24THRUST_300001_SM_1000_NS12zip_iteratorINS8_IJNSA_6detail15normal_iteratorINSA_10device_ptrIfEEEESG_EEEEEEEEE10policy1000Ei13saxpy_functorSG_JSI_EEEvT0_iT1_T2_DpNS2_10kernel_argIT3_EE_param_4];
	ld.param.u64 	%rd19, [_ZN3cub18CUB_300001_SM_10006detail9transform16transform_kernelINS2_10policy_hubILb1EN4cuda3std3__45tupleIJN6thrust24THRUST_300001_SM_1000_NS12zip_iteratorINS8_IJNSA_6detail15normal_iteratorINSA_10device_ptrIfEEEESG_EEEEEEEEE10policy1000Ei13saxpy_functorSG_JSI_EEEvT0_iT1_T2_DpNS2_10kernel_argIT3_EE_param_3];
	ld.param.u32 	%r37, [_ZN3cub18CUB_300001_SM_10006detail9transform16transform_kernelINS2_10policy_hubILb1EN4cuda3std3__45tupleIJN6thrust24THRUST_300001_SM_1000_NS12zip_iteratorINS8_IJNSA_6detail15normal_iteratorINSA_10device_ptrIfEEEESG_EEEEEEEEE10policy1000Ei13saxpy_functorSG_JSI_EEEvT0_iT1_T2_DpNS2_10kernel_argIT3_EE_param_1];
	cvta.to.global.u64 	%rd1, %rd19;
	cvta.to.global.u64 	%rd2, %rd17;
	cvta.to.global.u64 	%rd3, %rd18;
	shl.b32 	%r39, %r37, 7;
	mov.u32 	%r40, %ctaid.x;
	mul.lo.s32 	%r1, %r39, %r40;
	sub.s32 	%r41, %r38, %r1;
	min.s32 	%r2, %r39, %r41;
	mul.wide.s32 	%rd80, %r1, 4;
	add.s64 	%rd4, %rd2, %rd80;
	add.s64 	%rd5, %rd3, %rd80;
	add.s64 	%rd6, %rd1, %rd80;
	setp.gt.s32 	%p1, %r39, %r41;
	@%p1 bra 	$L__BB2_13;
	setp.lt.s32 	%p2, %r37, 1;
	@%p2 bra 	$L__BB2_54;
	mov.u32 	%r3, %tid.x;
	setp.lt.u32 	%p3, %r37, 8;
	mov.b32 	%r72, 0;
	@%p3 bra 	$L__BB2_5;
	and.b32  	%r43, %r37, 2147483640;
	neg.s32 	%r66, %r43;
	mul.wide.u32 	%rd21, %r3, 4;
	add.s64 	%rd7, %rd1, %rd21;
	add.s64 	%rd22, %rd80, 1536;
	add.s64 	%rd9, %rd2, %rd22;
	add.s32 	%r65, %r3, 128;
	add.s64 	%rd10, %rd3, %rd22;
	add.s64 	%rd11, %rd1, %rd22;
$L__BB2_4:
	.pragma "nounroll";
	and.b32  	%r72, %r37, 2147483640;
	mul.wide.s32 	%rd23, %r65, 4;
	add.s64 	%rd24, %rd9, %rd23;
	add.s64 	%rd25, %rd10, %rd23;
	add.s64 	%rd26, %rd11, %rd23;
	cvta.to.global.u64 	%rd27, %rd17;
	mul.wide.u32 	%rd28, %r3, 4;
	add.s64 	%rd29, %rd27, %rd28;
	add.s64 	%rd30, %rd29, %rd80;
	cvta.to.global.u64 	%rd31, %rd18;
	add.s64 	%rd32, %rd31, %rd28;
	add.s64 	%rd33, %rd32, %rd80;
	ld.global.f32 	%f2, [%rd30];
	ld.global.f32 	%f3, [%rd33];
	fma.rn.f32 	%f4, %f1, %f2, %f3;
	add.s64 	%rd34, %rd7, %rd80;
	st.global.f32 	[%rd34], %f4;
	ld.global.f32 	%f5, [%rd24+-1536];
	ld.global.f32 	%f6, [%rd25+-1536];
	fma.rn.f32 	%f7, %f1, %f5, %f6;
	st.global.f32 	[%rd26+-1536], %f7;
	ld.global.f32 	%f8, [%rd24+-1024];
	ld.global.f32 	%f9, [%rd25+-1024];
	fma.rn.f32 	%f10, %f1, %f8, %f9;
	st.global.f32 	[%rd26+-1024], %f10;
	ld.global.f32 	%f11, [%rd24+-512];
	ld.global.f32 	%f12, [%rd25+-512];
	fma.rn.f32 	%f13, %f1, %f11, %f12;
	st.global.f32 	[%rd26+-512], %f13;
	ld.global.f32 	%f14, [%rd24];
	ld.global.f32 	%f15, [%rd25];
	fma.rn.f32 	%f16, %f1, %f14, %f15;
	st.global.f32 	[%rd26], %f16;
	ld.global.f32 	%f17, [%rd24+512];
	ld.global.f32 	%f18, [%rd25+512];
	fma.rn.f32 	%f19, %f1, %f17, %f18;
	st.global.f32 	[%rd26+512], %f19;
	ld.global.f32 	%f20, [%rd24+1024];
	ld.global.f32 	%f21, [%rd25+1024];
	fma.rn.f32 	%f22, %f1, %f20, %f21;
	st.global.f32 	[%rd26+1024], %f22;
	ld.global.f32 	%f23, [%rd24+1536];
	ld.global.f32 	%f24, [%rd25+1536];
	fma.rn.f32 	%f25, %f1, %f23, %f24;
	st.global.f32 	[%rd26+1536], %f25;
	add.s32 	%r66, %r66, 8;
	add.s64 	%rd80, %rd80, 4096;
	add.s32 	%r65, %r65, 1024;
	setp.eq.s32 	%p4, %r66, 0;
	@%p4 bra 	$L__BB2_5;
	bra.uni 	$L__BB2_4;
$L__BB2_5:
	and.b32  	%r31, %r37, 7;
	setp.eq.s32 	%p5, %r31, 0;
	@%p5 bra 	$L__BB2_54;
	and.b32  	%r32, %r37, 3;
	setp.lt.u32 	%p6, %r31, 4;
	@%p6 bra 	$L__BB2_8;
	shl.b32 	%r44, %r72, 7;
	add.s32 	%r45, %r44, %r3;
	mul.wide.s32 	%rd35, %r45, 4;
	add.s64 	%rd36, %rd4, %rd35;
	add.s64 	%rd37, %rd5, %rd35;
	ld.global.f32 	%f26, [%rd36];
	ld.global.f32 	%f27, [%rd37];
	fma.rn.f32 	%f28, %f1, %f26, %f27;
	add.s64 	%rd38, %rd6, %rd35;
	st.global.f32 	[%rd38], %f28;
	ld.global.f32 	%f29, [%rd36+512];
	ld.global.f32 	%f30, [%rd37+512];
	fma.rn.f32 	%f31, %f1, %f29, %f30;
	st.global.f32 	[%rd38+512], %f31;
	ld.global.f32 	%f32, [%rd36+1024];
	ld.global.f32 	%f33, [%rd37+1024];
	fma.rn.f32 	%f34, %f1, %f32, %f33;
	st.global.f32 	[%rd38+1024], %f34;
	ld.global.f32 	%f35, [%rd36+1536];
	ld.global.f32 	%f36, [%rd37+1536];
	fma.rn.f32 	%f37, %f1, %f35, %f36;
	st.global.f32 	[%rd38+1536], %f37;
	add.s32 	%r72, %r72, 4;
$L__BB2_8:
	setp.eq.s32 	%p7, %r32, 0;
	@%p7 bra 	$L__BB2_54;
	setp.eq.s32 	%p8, %r32, 1;
	@%p8 bra 	$L__BB2_11;
	shl.b32 	%r46, %r72, 7;
	add.s32 	%r47, %r46, %r3;
	mul.wide.s32 	%rd39, %r47, 4;
	add.s64 	%rd40, %rd4, %rd39;
	add.s64 	%rd41, %rd5, %rd39;
	ld.global.f32 	%f38, [%rd40];
	ld.global.f32 	%f39, [%rd41];
	fma.rn.f32 	%f40, %f1, %f38, %f39;
	add.s64 	%rd42, %rd6, %rd39;
	st.global.f32 	[%rd42], %f40;
	ld.global.f32 	%f41, [%rd40+512];
	ld.global.f32 	%f42, [%rd41+512];
	fma.rn.f32 	%f43, %f1, %f41, %f42;
	st.global.f32 	[%rd42+512], %f43;
	add.s32 	%r72, %r72, 2;
$L__BB2_11:
	and.b32  	%r48, %r37, 1;
	setp.eq.b32 	%p9, %r48, 1;
	not.pred 	%p10, %p9;
	@%p10 bra 	$L__BB2_54;
	shl.b32 	%r49, %r72, 7;
	add.s32 	%r50, %r49, %r3;
	mul.wide.s32 	%rd43, %r50, 4;
	add.s64 	%rd44, %rd4, %rd43;
	add.s64 	%rd45, %rd5, %rd43;
	ld.global.f32 	%f44, [%rd44];
	ld.global.f32 	%f45, [%rd45];
	fma.rn.f32 	%f46, %f1, %f44, %f45;
	add.s64 	%rd46, %rd6, %rd43;
	st.global.f32 	[%rd46], %f46;
	bra.uni 	$L__BB2_54;
$L__BB2_13:
	setp.lt.s32 	%p11, %r37, 1;
	@%p11 bra 	$L__BB2_54;
	mov.u32 	%r6, %tid.x;
	and.b32  	%r7, %r37, 7;
	setp.lt.u32 	%p12, %r37, 8;
	mov.b32 	%r68, 0;
	@%p12 bra 	$L__BB2_33;
	and.b32  	%r68, %r37, 2147483640;
	mov.b32 	%r67, 0;
$L__BB2_16:
	.pragma "nounroll";
	shl.b32 	%r53, %r67, 7;
	add.s32 	%r15, %r53, %r6;
	setp.ge.s32 	%p13, %r15, %r2;
	@%p13 bra 	$L__BB2_18;
	mul.wide.u32 	%rd47, %r15, 4;
	add.s64 	%rd48, %rd4, %rd47;
	add.s64 	%rd49, %rd5, %rd47;
	ld.global.f32 	%f47, [%rd48];
	ld.global.f32 	%f48, [%rd49];
	fma.rn.f32 	%f49, %f1, %f47, %f48;
	add.s64 	%rd50, %rd6, %rd47;
	st.global.f32 	[%rd50], %f49;
$L__BB2_18:
	add.s32 	%r54, %r15, 128;
	setp.ge.s32 	%p14, %r54, %r2;
	mul.wide.s32 	%rd51, %r54, 4;
	add.s64 	%rd14, %rd4, %rd51;
	add.s64 	%rd15, %rd5, %rd51;
	add.s64 	%rd16, %rd6, %rd51;
	@%p14 bra 	$L__BB2_20;
	ld.global.f32 	%f50, [%rd14];
	ld.global.f32 	%f51, [%rd15];
	fma.rn.f32 	%f52, %f1, %f50, %f51;
	st.global.f32 	[%rd16], %f52;
$L__BB2_20:
	add.s32 	%r55, %r15, 256;
	setp.ge.s32 	%p15, %r55, %r2;
	@%p15 bra 	$L__BB2_22;
	ld.global.f32 	%f53, [%rd14+512];
	ld.global.f32 	%f54, [%rd15+512];
	fma.rn.f32 	%f55, %f1, %f53, %f54;
	st.global.f32 	[%rd16+512], %f55;
$L__BB2_22:
	add.s32 	%r56, %r15, 384;
	setp.ge.s32 	%p16, %r56, %r2;
	@%p16 bra 	$L__BB2_24;
	ld.global.f32 	%f56, [%rd14+1024];
	ld.global.f32 	%f57, [%rd15+1024];
	fma.rn.f32 	%f58, %f1, %f56, %f57;
	st.global.f32 	[%rd16+1024], %f58;
$L__BB2_24:
	add.s32 	%r57, %r15, 512;
	setp.ge.s32 	%p17, %r57, %r2;
	@%p17 bra 	$L__BB2_26;
	ld.global.f32 	%f59, [%rd14+1536];
	ld.global.f32 	%f60, [%rd15+1536];
	fma.rn.f32 	%f61, %f1, %f59, %f60;
	st.global.f32 	[%rd16+1536], %f61;
$L__BB2_26:
	add.s32 	%r58, %r15, 640;
	setp.ge.s32 	%p18, %r58, %r2;
	@%p18 bra 	$L__BB2_28;
	ld.global.f32 	%f62, [%rd14+2048];
	ld.global.f32 	%f63, [%rd15+2048];
	fma.rn.f32 	%f64, %f1, %f62, %f63;
	st.global.f32 	[%rd16+2048], %f64;
$L__BB2_28:
	add.s32 	%r59, %r15, 768;
	setp.ge.s32 	%p19, %r59, %r2;
	@%p19 bra 	$L__BB2_30;
	ld.global.f32 	%f65, [%rd14+2560];
	ld.global.f32 	%f66, [%rd15+2560];
	fma.rn.f32 	%f67, %f1, %f65, %f66;
	st.global.f32 	[%rd16+2560], %f67;
$L__BB2_30:
	add.s32 	%r60, %r15, 896;
	setp.ge.s32 	%p20, %r60, %r2;
	@%p20 bra 	$L__BB2_32;
	ld.global.f32 	%f68, [%rd14+3072];
	ld.global.f32 	%f69, [%rd15+3072];
	fma.rn.f32 	%f70, %f1, %f68, %f69;
	st.global.f32 	[%rd16+3072], %f70;
$L__BB2_32:
	add.s32 	%r67, %r67, 8;
	setp.ne.s32 	%p21, %r67, %r68;
	@%p21 bra 	$L__BB2_16;
$L__BB2_33:
	setp.eq.s32 	%p22, %r7, 0;
	@%p22 bra 	$L__BB2_54;
	and.b32  	%r18, %r37, 3;
	setp.lt.u32 	%p23, %r7, 4;
	@%p23 bra 	$L__BB2_44;
	shl.b32 	%r61, %r68, 7;
	add.s32 	%r19, %r61, %r6;
	setp.ge.s32 	%p24, %r19, %r2;
	@%p24 bra 	$L__BB2_37;
	mul.wide.s32 	%rd52, %r19, 4;
	add.s64 	%rd53, %rd4, %rd52;
	add.s64 	%rd54, %rd5, %rd52;
	ld.global.f32 	%f71, [%rd53];
	ld.global.f32 	%f72, [%rd54];
	fma.rn.f32 	%f73, %f1, %f71, %f72;
	add.s64 	%rd55, %rd6, %rd52;
	st.global.f32 	[%rd55], %f73;
$L__BB2_37:
	add.s32 	%r20, %r19, 128;
	setp.ge.s32 	%p25, %r20, %r2;
	@%p25 bra 	$L__BB2_39;
	mul.wide.s32 	%rd56, %r20, 4;
	add.s64 	%rd57, %rd4, %rd56;
	add.s64 	%rd58, %rd5, %rd56;
	ld.global.f32 	%f74, [%rd57];
	ld.global.f32 	%f75, [%rd58];
	fma.rn.f32 	%f76, %f1, %f74, %f75;
	add.s64 	%rd59, %rd6, %rd56;
	st.global.f32 	[%rd59], %f76;
$L__BB2_39:
	add.s32 	%r21, %r19, 256;
	setp.ge.s32 	%p26, %r21, %r2;
	@%p26 bra 	$L__BB2_41;
	mul.wide.s32 	%rd60, %r21, 4;
	add.s64 	%rd61, %rd4, %rd60;
	add.s64 	%rd62, %rd5, %rd60;
	ld.global.f32 	%f77, [%rd61];
	ld.global.f32 	%f78, [%rd62];
	fma.rn.f32 	%f79, %f1, %f77, %f78;
	add.s64 	%rd63, %rd6, %rd60;
	st.global.f32 	[%rd63], %f79;
$L__BB2_41:
	add.s32 	%r22, %r19, 384;
	setp.ge.s32 	%p27, %r22, %r2;
	@%p27 bra 	$L__BB2_43;
	mul.wide.s32 	%rd64, %r22, 4;
	add.s64 	%rd65, %rd4, %rd64;
	add.s64 	%rd66, %rd5, %rd64;
	ld.global.f32 	%f80, [%rd65];
	ld.global.f32 	%f81, [%rd66];
	fma.rn.f32 	%f82, %f1, %f80, %f81;
	add.s64 	%rd67, %rd6, %rd64;
	st.global.f32 	[%rd67], %f82;
$L__BB2_43:
	add.s32 	%r68, %r68, 4;
$L__BB2_44:
	setp.eq.s32 	%p28, %r18, 0;
	@%p28 bra 	$L__BB2_54;
	setp.eq.s32 	%p29, %r18, 1;
	@%p29 bra 	$L__BB2_51;
	shl.b32 	%r62, %r68, 7;
	add.s32 	%r25, %r62, %r6;
	setp.ge.s32 	%p30, %r25, %r2;
	@%p30 bra 	$L__BB2_48;
	mul.wide.s32 	%rd68, %r25, 4;
	add.s64 	%rd69, %rd4, %rd68;
	add.s64 	%rd70, %rd5, %rd68;
	ld.global.f32 	%f83, [%rd69];
	ld.global.f32 	%f84, [%rd70];
	fma.rn.f32 	%f85, %f1, %f83, %f84;
	add.s64 	%rd71, %rd6, %rd68;
	st.global.f32 	[%rd71], %f85;
$L__BB2_48:
	add.s32 	%r26, %r25, 128;
	setp.ge.s32 	%p31, %r26, %r2;
	@%p31 bra 	$L__BB2_50;
	mul.wide.s32 	%rd72, %r26, 4;
	add.s64 	%rd73, %rd4, %rd72;
	add.s64 	%rd74, %rd5, %rd72;
	ld.global.f32 	%f86, [%rd73];
	ld.global.f32 	%f87, [%rd74];
	fma.rn.f32 	%f88, %f1, %f86, %f87;
	add.s64 	%rd75, %rd6, %rd72;
	st.global.f32 	[%rd75], %f88;
$L__BB2_50:
	add.s32 	%r68, %r68, 2;
$L__BB2_51:
	and.b32  	%r63, %r37, 1;
	setp.eq.b32 	%p32, %r63, 1;
	not.pred 	%p33, %p32;
	@%p33 bra 	$L__BB2_54;
	shl.b32 	%r64, %r68, 7;
	add.s32 	%r29, %r64, %r6;
	setp.ge.s32 	%p34, %r29, %r2;
	@%p34 bra 	$L__BB2_54;
	mul.wide.s32 	%rd76, %r29, 4;
	add.s64 	%rd77, %rd4, %rd76;
	add.s64 	%rd78, %rd5, %rd76;
	ld.global.f32 	%f89, [%rd77];
	ld.global.f32 	%f90, [%rd78];
	fma.rn.f32 	%f91, %f1, %f89, %f90;
	add.s64 	%rd79, %rd6, %rd76;
	st.global.f32 	[%rd79], %f91;
$L__BB2_54:
	ret;

}
	// .globl	_ZN3cub18CUB_300001_SM_10006detail9transform16transform_kernelINS2_10policy_hubILb1EN4cuda3std3__45tupleIJN6thrust24THRUST_300001_SM_1000_NS12zip_iteratorINS8_IJNSA_6detail15normal_iteratorINSA_10device_ptrIfEEEESG_EEEEEEEEE10policy1000El13saxpy_functorSG_JSI_EEEvT0_iT1_T2_DpNS2_10kernel_argIT3_EE
.visible .entry _ZN3cub18CUB_300001_SM_10006detail9transform16transform_kernelINS2_10policy_hubILb1EN4cuda3std3__45tupleIJN6thrust24THRUST_300001_SM_1000_NS12zip_iteratorINS8_IJNSA_6detail15normal_iteratorINSA_10device_ptrIfEEEESG_EEEEEEEEE10policy1000El13saxpy_functorSG_JSI_EEEvT0_iT1_T2_DpNS2_10kernel_argIT3_EE(
	.param .u64 _ZN3cub18CUB_300001_SM_10006detail9transform16transform_kernelINS2_10policy_hubILb1EN4cuda3std3__45tupleIJN6thrust24THRUST_300001_SM_1000_NS12zip_iteratorINS8_IJNSA_6detail15normal_iteratorINSA_10device_ptrIfEEEESG_EEEEEEEEE10policy1000El13saxpy_functorSG_JSI_EEEvT0_iT1_T2_DpNS2_10kernel_argIT3_EE_param_0,
	.param .u32 _ZN3cub18CUB_300001_SM_10006detail9transform16transform_kernelINS2_10policy_hubILb1EN4cuda3std3__45tupleIJN6thrust24THRUST_300001_SM_1000_NS12zip_iteratorINS8_IJNSA_6detail15normal_iteratorINSA_10device_ptrIfEEEESG_EEEEEEEEE10policy1000El13saxpy_functorSG_JSI_EEEvT0_iT1_T2_DpNS2_10kernel_argIT3_EE_param_1,
	.param .align 4 .b8 _ZN3cub18CUB_300001_SM_10006detail9transform16transform_kernelINS2_10policy_hubILb1EN4cuda3std3__45tupleIJN6thrust24THRUST_300001_SM_1000_NS12zip_iteratorINS8_IJNSA_6detail15normal_iteratorINSA_10device_ptrIfEEEESG_EEEEEEEEE10policy1000El13saxpy_functorSG_JSI_EEEvT0_iT1_T2_DpNS2_10kernel_argIT3_EE_param_2[4],
	.param .align 8 .b8 _ZN3cub18CUB_300001_SM_10006detail9transform16transform_kernelINS2_10policy_hubILb1EN4cuda3std3__45tupleIJN6thrust24THRUST_300001_SM_1000_NS12zip_iteratorINS8_IJNSA_6detail15normal_iteratorINSA_10device_ptrIfEEEESG_EEEEEEEEE10policy1000El13saxpy_functorSG_JSI_EEEvT0_iT1_T2_DpNS2_10kernel_argIT3_EE_param_3[8],
	.param .align 8 .b8 _ZN3cub18CUB_300001_SM_10006detail9transform16transform_kernelINS2_10policy_hubILb1EN4cuda3std3__45tupleIJN6thrust24THRUST_300001_SM_1000_NS12zip_iteratorINS8_IJNSA_6detail15normal_iteratorINSA_10device_ptrIfEEEESG_EEEEEEEEE10policy1000El13saxpy_functorSG_JSI_EEEvT0_iT1_T2_DpNS2_10kernel_argIT3_EE_param_4[16]
)
.maxntid 128
{
	.reg .pred 	%p<35>;
	.reg .b32 	%r<71>;
	.reg .b32 	%f<92>;
	.reg .b64 	%rd<87>;

	ld.param.f32 	%f1, [_ZN3cub18CUB_300001_SM_10006detail9transform16transform_kernelINS2_10policy_hubILb1EN4cuda3std3__45tupleIJN6thrust24THRUST_300001_SM_1000_NS12zip_iteratorINS8_IJNSA_6detail15normal_iteratorINSA_10device_ptrIfEEEESG_EEEEEEEEE10policy1000El13saxpy_functorSG_JSI_EEEvT0_iT1_T2_DpNS2_10kernel_argIT3_EE_param_2];
	ld.param.u64 	%rd20, [_ZN3cub18CUB_300001_SM_10006detail9transform16transform_kernelINS2_10policy_hubILb1EN4cuda3std3__45tupleIJN6thrust24THRUST_300001_SM_1000_NS12zip_iteratorINS8_IJNSA_6detail15normal_iteratorINSA_10device_ptrIfEEEESG_EEEEEEEEE10policy1000El13saxpy_functorSG_JSI_EEEvT0_iT1_T2_DpNS2_10kernel_argIT3_EE_param_0];
	ld.param.u64 	%rd19, [_ZN3cub18CUB_300001_SM_10006detail9transform16transform_kernelINS2_10policy_hubILb1EN4cuda3std3__45tupleIJN6thrust24THRUST_300001_SM_1000_NS12zip_iteratorINS8_IJNSA_6detail15normal_iteratorINSA_10device_ptrIfEEEESG_EEEEEEEEE10policy1000El13saxpy_functorSG_JSI_EEEvT0_iT1_T2_DpNS2_10kernel_argIT3_EE_param_4+8];
	ld.param.u64 	%rd18, [_ZN3cub18CUB_300001_SM_10006detail9transform16transform_kernelINS2_10policy_hubILb1EN4cuda3std3__45tupleIJN6thrust24THRUST_300001_SM_1000_NS12zip_iteratorINS8_IJNSA_6detail15normal_iteratorINSA_10device_ptrIfEEEESG_EEEEEEEEE10policy1000El13saxpy_functorSG_JSI_EEEvT0_iT1_T2_DpNS2_10kernel_argIT3_EE_param_4];
	ld.param.u64 	%rd21, [_ZN3cub18CUB_300001_SM_10006detail9transform16transform_kernelINS2_10policy_hubILb1EN4cuda3std3__45tupleIJN6thrust24THRUST_300001_SM_1000_NS12zip_iteratorINS8_IJNSA_6detail15normal_iteratorINSA_10device_ptrIfEEEESG_EEEEEEEEE10policy1000El13saxpy_functorSG_JSI_EEEvT0_iT1_T2_DpNS2_10kernel_argIT3_EE_param_3];
	ld.param.u32 	%r36, [_ZN3cub18CUB_300001_SM_10006detail9transform16transform_kernelINS2_10policy_hubILb1EN4cuda3std3__45tupleIJN6thrust24THRUST_300001_SM_1000_NS12zip_iteratorINS8_IJNSA_6detail15normal_iteratorINSA_10device_ptrIfEEEESG_EEEEEEEEE10policy1000El13saxpy_functorSG_JSI_EEEvT0_iT1_T2_DpNS2_10kernel_argIT3_EE_param_1];
	cvta.to.global.u64 	%rd1, %rd21;
	cvta.to.global.u64 	%rd2, %rd18;
	cvta.to.global.u64 	%rd3, %rd19;
	shl.b32 	%r37, %r36, 7;
	mov.u32 	%r38, %ctaid.x;
	cvt.u64.u32 	%rd22, %r38;
	cvt.s64.s32 	%rd23, %r37;
	mul.lo.s64 	%rd4, %rd23, %rd22;
	sub.s64 	%rd24, %rd20, %rd4;
	min.s64 	%rd25, %rd24, %rd23;
	cvt.u32.u64 	%r1, %rd25;
	shl.b64 	%rd86, %rd4, 2;
	add.s64 	%rd5, %rd2, %rd86;
	add.s64 	%rd6, %rd3, %rd86;
	add.s64 	%rd7, %rd1, %rd86;
	setp.eq.s32 	%p1, %r37, %r1;
	@%p1 bra 	$L__BB3_42;
	setp.lt.s32 	%p2, %r36, 1;
	@%p2 bra 	$L__BB3_54;
	mov.u32 	%r2, %tid.x;
	and.b32  	%r3, %r36, 7;
	setp.lt.u32 	%p3, %r36, 8;
	mov.b32 	%r68, 0;
	@%p3 bra 	$L__BB3_21;
	and.b32  	%r68, %r36, 2147483640;
	mov.b32 	%r64, 0;
$L__BB3_4:
	.pragma "nounroll";
	shl.b32 	%r41, %r64, 7;
	add.s32 	%r14, %r41, %r2;
	setp.ge.s32 	%p4, %r14, %r1;
	@%p4 bra 	$L__BB3_6;
	mul.wide.u32 	%rd27, %r14, 4;
	add.s64 	%rd28, %rd5, %rd27;
	add.s64 	%rd29, %rd6, %rd27;
	ld.global.f32 	%f2, [%rd28];
	ld.global.f32 	%f3, [%rd29];
	fma.rn.f32 	%f4, %f1, %f2, %f3;
	add.s64 	%rd30, %rd7, %rd27;
	st.global.f32 	[%rd30], %f4;
$L__BB3_6:
	add.s32 	%r42, %r14, 128;
	setp.ge.s32 	%p5, %r42, %r1;
	mul.wide.s32 	%rd31, %r42, 4;
	add.s64 	%rd15, %rd5, %rd31;
	add.s64 	%rd16, %rd6, %rd31;
	add.s64 	%rd17, %rd7, %rd31;
	@%p5 bra 	$L__BB3_8;
	ld.global.f32 	%f5, [%rd15];
	ld.global.f32 	%f6, [%rd16];
	fma.rn.f32 	%f7, %f1, %f5, %f6;
	st.global.f32 	[%rd17], %f7;
$L__BB3_8:
	add.s32 	%r43, %r14, 256;
	setp.ge.s32 	%p6, %r43, %r1;
	@%p6 bra 	$L__BB3_10;
	ld.global.f32 	%f8, [%rd15+512];
	ld.global.f32 	%f9, [%rd16+512];
	fma.rn.f32 	%f10, %f1, %f8, %f9;
	st.global.f32 	[%rd17+512], %f10;
$L__BB3_10:
	add.s32 	%r44, %r14, 384;
	setp.ge.s32 	%p7, %r44, %r1;
	@%p7 bra 	$L__BB3_12;
	ld.global.f32 	%f11, [%rd15+1024];
	ld.global.f32 	%f12, [%rd16+1024];
	fma.rn.f32 	%f13, %f1, %f11, %f12;
	st.global.f32 	[%rd17+1024], %f13;
$L__BB3_12:
	add.s32 	%r45, %r14, 512;
	setp.ge.s32 	%p8, %r45, %r1;
	@%p8 bra 	$L__BB3_14;
	ld.global.f32 	%f14, [%rd15+1536];
	ld.global.f32 	%f15, [%rd16+1536];
	fma.rn.f32 	%f16, %f1, %f14, %f15;
	st.global.f32 	[%rd17+1536], %f16;
$L__BB3_14:
	add.s32 	%r46, %r14, 640;
	setp.ge.s32 	%p9, %r46, %r1;
	@%p9 bra 	$L__BB3_16;
	ld.global.f32 	%f17, [%rd15+2048];
	ld.global.f32 	%f18, [%rd16+2048];
	fma.rn.f32 	%f19, %f1, %f17, %f18;
	st.global.f32 	[%rd17+2048], %f19;
$L__BB3_16:
	add.s32 	%r47, %r14, 768;
	setp.ge.s32 	%p10, %r47, %r1;
	@%p10 bra 	$L__BB3_18;
	ld.global.f32 	%f20, [%rd15+2560];
	ld.global.f32 	%f21, [%rd16+2560];
	fma.rn.f32 	%f22, %f1, %f20, %f21;
	st.global.f32 	[%rd17+2560], %f22;
$L__BB3_18:
	add.s32 	%r48, %r14, 896;
	setp.ge.s32 	%p11, %r48, %r1;
	@%p11 bra 	$L__BB3_20;
	ld.global.f32 	%f23, [%rd15+3072];
	ld.global.f32 	%f24, [%rd16+3072];
	fma.rn.f32 	%f25, %f1, %f23, %f24;
	st.global.f32 	[%rd17+3072], %f25;
$L__BB3_20:
	add.s32 	%r64, %r64, 8;
	setp.eq.s32 	%p12, %r64, %r68;
	@%p12 bra 	$L__BB3_21;
	bra.uni 	$L__BB3_4;
$L__BB3_21:
	setp.eq.s32 	%p13, %r3, 0;
	@%p13 bra 	$L__BB3_54;
	and.b32  	%r24, %r36, 3;
	setp.lt.u32 	%p14, %r3, 4;
	@%p14 bra 	$L__BB3_32;
	shl.b32 	%r49, %r68, 7;
	add.s32 	%r25, %r49, %r2;
	setp.ge.s32 	%p15, %r25, %r1;
	@%p15 bra 	$L__BB3_25;
	mul.wide.s32 	%rd32, %r25, 4;
	add.s64 	%rd33, %rd5, %rd32;
	add.s64 	%rd34, %rd6, %rd32;
	ld.global.f32 	%f26, [%rd33];
	ld.global.f32 	%f27, [%rd34];
	fma.rn.f32 	%f28, %f1, %f26, %f27;
	add.s64 	%rd35, %rd7, %rd32;
	st.global.f32 	[%rd35], %f28;
$L__BB3_25:
	add.s32 	%r26, %r25, 128;
	setp.ge.s32 	%p16, %r26, %r1;
	@%p16 bra 	$L__BB3_27;
	mul.wide.s32 	%rd36, %r26, 4;
	add.s64 	%rd37, %rd5, %rd36;
	add.s64 	%rd38, %rd6, %rd36;
	ld.global.f32 	%f29, [%rd37];
	ld.global.f32 	%f30, [%rd38];
	fma.rn.f32 	%f31, %f1, %f29, %f30;
	add.s64 	%rd39, %rd7, %rd36;
	st.global.f32 	[%rd39], %f31;
$L__BB3_27:
	add.s32 	%r27, %r25, 256;
	setp.ge.s32 	%p17, %r27, %r1;
	@%p17 bra 	$L__BB3_29;
	mul.wide.s32 	%rd40, %r27, 4;
	add.s64 	%rd41, %rd5, %rd40;
	add.s64 	%rd42, %rd6, %rd40;
	ld.global.f32 	%f32, [%rd41];
	ld.global.f32 	%f33, [%rd42];
	fma.rn.f32 	%f34, %f1, %f32, %f33;
	add.s64 	%rd43, %rd7, %rd40;
	st.global.f32 	[%rd43], %f34;
$L__BB3_29:
	add.s32 	%r28, %r25, 384;
	setp.ge.s32 	%p18, %r28, %r1;
	@%p18 bra 	$L__BB3_31;
	mul.wide.s32 	%rd44, %r28, 4;
	add.s64 	%rd45, %rd5, %rd44;
	add.s64 	%rd46, %rd6, %rd44;
	ld.global.f32 	%f35, [%rd45];
	ld.global.f32 	%f36, [%rd46];
	fma.rn.f32 	%f37, %f1, %f35, %f36;
	add.s64 	%rd47, %rd7, %rd44;
	st.global.f32 	[%rd47], %f37;
$L__BB3_31:
	add.s32 	%r68, %r68, 4;
$L__BB3_32:
	setp.eq.s32 	%p19, %r24, 0;
	@%p19 bra 	$L__BB3_54;
	setp.eq.s32 	%p20, %r24, 1;
	@%p20 bra 	$L__BB3_39;
	shl.b32 	%r50, %r68, 7;
	add.s32 	%r31, %r50, %r2;
	setp.ge.s32 	%p21, %r31, %r1;
	@%p21 bra 	$L__BB3_36;
	mul.wide.s32 	%rd48, %r31, 4;
	add.s64 	%rd49, %rd5, %rd48;
	add.s64 	%rd50, %rd6, %rd48;
	ld.global.f32 	%f38, [%rd49];
	ld.global.f32 	%f39, [%rd50];
	fma.rn.f32 	%f40, %f1, %f38, %f39;
	add.s64 	%rd51, %rd7, %rd48;
	st.global.f32 	[%rd51], %f40;
$L__BB3_36:
	add.s32 	%r32, %r31, 128;
	setp.ge.s32 	%p22, %r32, %r1;
	@%p22 bra 	$L__BB3_38;
	mul.wide.s32 	%rd52, %r32, 4;
	add.s64 	%rd53, %rd5, %rd52;
	add.s64 	%rd54, %rd6, %rd52;
	ld.global.f32 	%f41, [%rd53];
	ld.global.f32 	%f42, [%rd54];
	fma.rn.f32 	%f43, %f1, %f41, %f42;
	add.s64 	%rd55, %rd7, %rd52;
	st.global.f32 	[%rd55], %f43;
$L__BB3_38:
	add.s32 	%r68, %r68, 2;
$L__BB3_39:
	and.b32  	%r51, %r36, 1;
	setp.eq.b32 	%p23, %r51, 1;
	not.pred 	%p24, %p23;
	@%p24 bra 	$L__BB3_54;
	shl.b32 	%r52, %r68, 7;
	add.s32 	%r35, %r52, %r2;
	setp.ge.s32 	%p25, %r35, %r1;
	@%p25 bra 	$L__BB3_54;
	mul.wide.s32 	%rd56, %r35, 4;
	add.s64 	%rd57, %rd5, %rd56;
	add.s64 	%rd58, %rd6, %rd56;
	ld.global.f32 	%f44, [%rd57];
	ld.global.f32 	%f45, [%rd58];
	fma.rn.f32 	%f46, %f1, %f44, %f45;
	add.s64 	%rd59, %rd7, %rd56;
	st.global.f32 	[%rd59], %f46;
	bra.uni 	$L__BB3_54;
$L__BB3_42:
	setp.lt.s32 	%p26, %r36, 1;
	@%p26 bra 	$L__BB3_54;
	mov.u32 	%r5, %tid.x;
	setp.lt.u32 	%p27, %r36, 8;
	mov.b32 	%r66, 0;
	@%p27 bra 	$L__BB3_46;
	and.b32  	%r66, %r36, 2147483640;
	neg.s32 	%r63, %r66;
	mul.wide.u32 	%rd60, %r5, 4;
	add.s64 	%rd8, %rd1, %rd60;
	add.s64 	%rd61, %rd86, 1536;
	add.s64 	%rd10, %rd2, %rd61;
	add.s32 	%r62, %r5, 128;
	add.s64 	%rd11, %rd3, %rd61;
	add.s64 	%rd12, %rd1, %rd61;
$L__BB3_45:
	.pragma "nounroll";
	mul.wide.s32 	%rd62, %r62, 4;
	add.s64 	%rd63, %rd10, %rd62;
	add.s64 	%rd64, %rd11, %rd62;
	add.s64 	%rd65, %rd12, %rd62;
	cvta.to.global.u64 	%rd66, %rd18;
	mul.wide.u32 	%rd67, %r5, 4;
	add.s64 	%rd68, %rd66, %rd67;
	add.s64 	%rd69, %rd68, %rd86;
	cvta.to.global.u64 	%rd70, %rd19;
	add.s64 	%rd71, %rd70, %rd67;
	add.s64 	%rd72, %rd71, %rd86;
	ld.global.f32 	%f47, [%rd69];
	ld.global.f32 	%f48, [%rd72];
	fma.rn.f32 	%f49, %f1, %f47, %f48;
	add.s64 	%rd73, %rd8, %rd86;
	st.global.f32 	[%rd73], %f49;
	ld.global.f32 	%f50, [%rd63+-1536];
	ld.global.f32 	%f51, [%rd64+-1536];
	fma.rn.f32 	%f52, %f1, %f50, %f51;
	st.global.f32 	[%rd65+-1536], %f52;
	ld.global.f32 	%f53, [%rd63+-1024];
	ld.global.f32 	%f54, [%rd64+-1024];
	fma.rn.f32 	%f55, %f1, %f53, %f54;
	st.global.f32 	[%rd65+-1024], %f55;
	ld.global.f32 	%f56, [%rd63+-512];
	ld.global.f32 	%f57, [%rd64+-512];
	fma.rn.f32 	%f58, %f1, %f56, %f57;
	st.global.f32 	[%rd65+-512], %f58;
	ld.global.f32 	%f59, [%rd63];
	ld.global.f32 	%f60, [%rd64];
	fma.rn.f32 	%f61, %f1, %f59, %f60;
	st.global.f32 	[%rd65], %f61;
	ld.global.f32 	%f62, [%rd63+512];
	ld.global.f32 	%f63, [%rd64+512];
	fma.rn.f32 	%f64, %f1, %f62, %f63;
	st.global.f32 	[%rd65+512], %f64;
	ld.global.f32 	%f65, [%rd63+1024];
	ld.global.f32 	%f66, [%rd64+1024];
	fma.rn.f32 	%f67, %f1, %f65, %f66;
	st.global.f32 	[%rd65+1024], %f67;
	ld.global.f32 	%f68, [%rd63+1536];
	ld.global.f32 	%f69, [%rd64+1536];
	fma.rn.f32 	%f70, %f1, %f68, %f69;
	st.global.f32 	[%rd65+1536], %f70;
	add.s32 	%r63, %r63, 8;
	add.s64 	%rd86, %rd86, 4096;
	add.s32 	%r62, %r62, 1024;
	setp.eq.s32 	%p28, %r63, 0;
	@%p28 bra 	$L__BB3_46;
	bra.uni 	$L__BB3_45;
$L__BB3_46:
	and.b32  	%r17, %r36, 7;
	setp.eq.s32 	%p29, %r17, 0;
	@%p29 bra 	$L__BB3_54;
	and.b32  	%r18, %r36, 3;
	setp.lt.u32 	%p30, %r17, 4;
	@%p30 bra 	$L__BB3_49;
	shl.b32 	%r55, %r66, 7;
	add.s32 	%r56, %r55, %r5;
	mul.wide.s32 	%rd74, %r56, 4;
	add.s64 	%rd75, %rd5, %rd74;
	add.s64 	%rd76, %rd6, %rd74;
	ld.global.f32 	%f71, [%rd75];
	ld.global.f32 	%f72, [%rd76];
	fma.rn.f32 	%f73, %f1, %f71, %f72;
	add.s64 	%rd77, %rd7, %rd74;
	st.global.f32 	[%rd77], %f73;
	ld.global.f32 	%f74, [%rd75+512];
	ld.global.f32 	%f75, [%rd76+512];
	fma.rn.f32 	%f76, %f1, %f74, %f75;
	st.global.f32 	[%rd77+512], %f76;
	ld.global.f32 	%f77, [%rd75+1024];
	ld.global.f32 	%f78, [%rd76+1024];
	fma.rn.f32 	%f79, %f1, %f77, %f78;
	st.global.f32 	[%rd77+1024], %f79;
	ld.global.f32 	%f80, [%rd75+1536];
	ld.global.f32 	%f81, [%rd76+1536];
	fma.rn.f32 	%f82, %f1, %f80, %f81;
	st.global.f32 	[%rd77+1536], %f82;
	add.s32 	%r66, %r66, 4;
$L__BB3_49:
	setp.eq.s32 	%p31, %r18, 0;
	@%p31 bra 	$L__BB3_54;
	setp.eq.s32 	%p32, %r18, 1;
	@%p32 bra 	$L__BB3_52;
	shl.b32 	%r57, %r66, 7;
	add.s32 	%r58, %r57, %r5;
	mul.wide.s32 	%rd78, %r58, 4;
	add.s64 	%rd79, %rd5, %rd78;
	add.s64 	%rd80, %rd6, %rd78;
	ld.global.f32 	%f83, [%rd79];
	ld.global.f32 	%f84, [%rd80];
	fma.rn.f32 	%f85, %f1, %f83, %f84;
	add.s64 	%rd81, %rd7, %rd78;
	st.global.f32 	[%rd81], %f85;
	ld.global.f32 	%f86, [%rd79+512];
	ld.global.f32 	%f87, [%rd80+512];
	fma.rn.f32 	%f88, %f1, %f86, %f87;
	st.global.f32 	[%rd81+512], %f88;
	add.s32 	%r66, %r66, 2;
$L__BB3_52:
	and.b32  	%r59, %r36, 1;
	setp.eq.b32 	%p33, %r59, 1;
	not.pred 	%p34, %p33;
	@%p34 bra 	$L__BB3_54;
	shl.b32 	%r60, %r66, 7;
	add.s32 	%r61, %r60, %r5;
	mul.wide.s32 	%rd82, %r61, 4;
	add.s64 	%rd83, %rd5, %rd82;
	add.s64 	%rd84, %rd6, %rd82;
	ld.global.f32 	%f89, [%rd83];
	ld.global.f32 	%f90, [%rd84];
	fma.rn.f32 	%f91, %f1, %f89, %f90;
	add.s64 	%rd85, %rd7, %rd82;
	st.global.f32 	[%rd85], %f91;
$L__BB3_54:
	ret;

}


// ===== COMPILED SASS (sm_100) =====

	.target	sm_100

	.elftype	@"ET_EXEC"


//--------------------- .note.nv.tkinfo           --------------------------
	.section	.note.nv.tkinfo,"",@"SHT_NOTE"
	.sectionflags	@"SHF_NOTE_NV_TKINFO"
	.tkinfo
        /*0018*/ 	.word	0x00000002
        /*0030*/ 	.string	""
        /*0030*/ 	.string	"ptxas"
        /*0030*/ 	.string	"Cuda compilation tools, release 13.0, V13.0.88"
        /*0030*/ 	.string	"Build cuda_13.0.r13.0/compiler.36424714_0"
        /*0030*/ 	.string	"-arch sm_100 -m 64 "



//--------------------- .note.nv.cuinfo           --------------------------
	.section	.note.nv.cuinfo,"",@"SHT_NOTE"
	.sectionflags	@"SHF_NOTE_NV_CUINFO"
        /*0018*/ 	.short	0x0002
        /*001a*/ 	.short	0x0064
        /*001c*/ 	.short	0x0082
	.zero		2


//--------------------- .nv.info                  --------------------------
	.section	.nv.info,"",@"SHT_CUDA_INFO"
	.align	4


	//----- nvinfo : EIATTR_REGCOUNT
	.align		4
        /*0000*/ 	.byte	0x04, 0x2f
        /*0002*/ 	.short	(.L_44 - .L_43)
	.align		4
.L_43:
        /*0004*/ 	.word	index@(_ZN3cub18CUB_300001_SM_10006detail11EmptyKernelIvEEvv)
        /*0008*/ 	.word	0x00000004


	//----- nvinfo : EIATTR_FRAME_SIZE
	.align		4
.L_44:
        /*000c*/ 	.byte	0x04, 0x11
        /*000e*/ 	.short	(.L_46 - .L_45)
	.align		4
.L_45:
        /*0010*/ 	.word	index@(_ZN3cub18CUB_300001_SM_10006detail11EmptyKernelIvEEvv)
        /*0014*/ 	.word	0x00000000


	//----- nvinfo : EIATTR_REGCOUNT
	.align		4
.L_46:
        /*0018*/ 	.byte	0x04, 0x2f
        /*001a*/ 	.short	(.L_48 - .L_47)
	.align		4
.L_47:
        /*001c*/ 	.word	index@(_ZN3cub18CUB_300001_SM_10006detail8for_each13static_kernelINS2_12policy_hub_t12policy_500_tEmN6thrust24THRUST_300001_SM_1000_NS8cuda_cub20__uninitialized_fill7functorINS7_10device_ptrIfEEfEEEEvT0_T1_)
        /*0020*/ 	.word	0x00000008


	//----- nvinfo : EIATTR_FRAME_SIZE
	.align		4
.L_48:
        /*0024*/ 	.byte	0x04, 0x11
        /*0026*/ 	.short	(.L_50 - .L_49)
	.align		4
.L_49:
        /*0028*/ 	.word	index@(_ZN3cub18CUB_300001_SM_10006detail8for_each13static_kernelINS2_12policy_hub_t12policy_500_tEmN6thrust24THRUST_300001_SM_1000_NS8cuda_cub20__uninitialized_fill7functorINS7_10device_ptrIfEEfEEEEvT0_T1_)
        /*002c*/ 	.word	0x00000000


	//----- nvinfo : EIATTR_REGCOUNT
	.align		4
.L_50:
        /*0030*/ 	.byte	0x04, 0x2f
        /*0032*/ 	.short	(.L_52 - .L_51)
	.align		4
.L_51:
        /*0034*/ 	.word	index@(_ZN3cub18CUB_300001_SM_10006detail9transform16transform_kernelINS2_10policy_hubILb1EN4cuda3std3__45tupleIJN6thrust24THRUST_300001_SM_1000_NS12zip_iteratorINS8_IJNSA_6detail15normal_iteratorINSA_10device_ptrIfEEEESG_EEEEEEEEE10policy1000Ei13saxpy_functorSG_JSI_EEEvT0_iT1_T2_DpNS2_10kernel_argIT3_EE)
        /*0038*/ 	.word	0x00000020


	//----- nvinfo : EIATTR_FRAME_SIZE
	.align		4
.L_52:
        /*003c*/ 	.byte	0x04, 0x11
        /*003e*/ 	.short	(.L_54 - .L_53)
	.align		4
.L_53:
        /*0040*/ 	.word	index@(_ZN3cub18CUB_300001_SM_10006detail9transform16transform_kernelINS2_10policy_hubILb1EN4cuda3std3__45tupleIJN6thrust24THRUST_300001_SM_1000_NS12zip_iteratorINS8_IJNSA_6detail15normal_iteratorINSA_10device_ptrIfEEEESG_EEEEEEEEE10policy1000Ei13saxpy_functorSG_JSI_EEEvT0_iT1_T2_DpNS2_10kernel_argIT3_EE)
        /*0044*/ 	.word	0x00000000


	//----- nvinfo : EIATTR_REGCOUNT
	.align		4
.L_54:
        /*0048*/ 	.byte	0x04, 0x2f
        /*004a*/ 	.short	(.L_56 - .L_55)
	.align		4
.L_55:
        /*004c*/ 	.word	index@(_ZN3cub18CUB_300001_SM_10006detail9transform16transform_kernelINS2_10policy_hubILb1EN4cuda3std3__45tupleIJN6thrust24THRUST_300001_SM_1000_NS12zip_iteratorINS8_IJNSA_6detail15normal_iteratorINSA_10device_ptrIfEEEESG_EEEEEEEEE10policy1000El13saxpy_functorSG_JSI_EEEvT0_iT1_T2_DpNS2_10kernel_argIT3_EE)
        /*0050*/ 	.word	0x00000020


	//----- nvinfo : EIATTR_FRAME_SIZE
	.align		4
.L_56:
        /*0054*/ 	.byte	0x04, 0x11
        /*0056*/ 	.short	(.L_58 - .L_57)
	.align		4
.L_57:
        /*0058*/ 	.word	index@(_ZN3cub18CUB_300001_SM_10006detail9transform16transform_kernelINS2_10policy_hubILb1EN4cuda3std3__45tupleIJN6thrust24THRUST_300001_SM_1000_NS12zip_iteratorINS8_IJNSA_6detail15normal_iteratorINSA_10device_ptrIfEEEESG_EEEEEEEEE10policy1000El13saxpy_functorSG_JSI_EEEvT0_iT1_T2_DpNS2_10kernel_argIT3_EE)
        /*005c*/ 	.word	0x00000000


	//----- nvinfo : EIATTR_MIN_STACK_SIZE
	.align		4
.L_58:
        /*0060*/ 	.byte	0x04, 0x12
        /*0062*/ 	.short	(.L_60 - .L_59)
	.align		4
.L_59:
        /*0064*/ 	.word	index@(_ZN3cub18CUB_300001_SM_10006detail9transform16transform_kernelINS2_10policy_hubILb1EN4cuda3std3__45tupleIJN6thrust24THRUST_300001_SM_1000_NS12zip_iteratorINS8_IJNSA_6detail15normal_iteratorINSA_10device_ptrIfEEEESG_EEEEEEEEE10policy1000El13saxpy_functorSG_JSI_EEEvT0_iT1_T2_DpNS2_10kernel_argIT3_EE)
        /*0068*/ 	.word	0x00000000


	//----- nvinfo : EIATTR_MIN_STACK_SIZE
	.align		4
.L_60:
        /*006c*/ 	.byte	0x04, 0x12
        /*006e*/ 	.short	(.L_62 - .L_61)
	.align		4
.L_61:
        /*0070*/ 	.word	index@(_ZN3cub18CUB_300001_SM_10006detail9transform16transform_kernelINS2_10policy_hubILb1EN4cuda3std3__45tupleIJN6thrust24THRUST_300001_SM_1000_NS12zip_iteratorINS8_IJNSA_6detail15normal_iteratorINSA_10device_ptrIfEEEESG_EEEEEEEEE10policy1000Ei13saxpy_functorSG_JSI_EEEvT0_iT1_T2_DpNS2_10kernel_argIT3_EE)
        /*0074*/ 	.word	0x00000000


	//----- nvinfo : EIATTR_MIN_STACK_SIZE
	.align		4
.L_62:
        /*0078*/ 	.byte	0x04, 0x12
        /*007a*/ 	.short	(.L_64 - .L_63)
	.align		4
.L_63:
        /*007c*/ 	.word	index@(_ZN3cub18CUB_300001_SM_10006detail8for_each13static_kernelINS2_12policy_hub_t12policy_500_tEmN6thrust24THRUST_300001_SM_1000_NS8cuda_cub20__uninitialized_fill7functorINS7_10device_ptrIfEEfEEEEvT0_T1_)
        /*0080*/ 	.word	0x00000000


	//----- nvinfo : EIATTR_MIN_STACK_SIZE
	.align		4
.L_64:
        /*0084*/ 	.byte	0x04, 0x12
        /*0086*/ 	.short	(.L_66 - .L_65)
	.align		4
.L_65:
        /*0088*/ 	.word	index@(_ZN3cub18CUB_300001_SM_10006detail11EmptyKernelIvEEvv)
        /*008c*/ 	.word	0x00000000
.L_66:


//--------------------- .nv.compat                --------------------------
	.section	.nv.compat,"",@"SHT_CUDA_COMPAT_INFO"
	.align	4
        /*0000*/ 	.byte	0x02, 0x09, 0x00, 0x00, 0x02, 0x02, 0x01, 0x00, 0x02, 0x05, 0x05, 0x00, 0x03, 0x07, 0x01, 0x01
        /*0010*/ 	.byte	0x02, 0x03, 0x00, 0x00, 0x02, 0x06, 0x01, 0x00, 0x04, 0x0b, 0x08, 0x00, 0x09, 0x00, 0x00, 0x00
        /*0020*/ 	.byte	0x00, 0x00, 0x00, 0x00


//--------------------- .nv.info._ZN3cub18CUB_300001_SM_10006detail9transform16transform_kernelINS2_10policy_hubILb1EN4cuda3std3__45tupleIJN6thrust24THRUST_300001_SM_1000_NS12zip_iteratorINS8_IJNSA_6detail15normal_iteratorINSA_10device_ptrIfEEEESG_EEEEEEEEE10policy1000El13saxpy_functorSG_JSI_EEEvT0_iT1_T2_DpNS2_10kernel_argIT3_EE --------------------------
	.section	.nv.info._ZN3cub18CUB_300001_SM_10006detail9transform16transform_kernelINS2_10policy_hubILb1EN4cuda3std3__45tupleIJN6thrust24THRUST_300001_SM_1000_NS12zip_iteratorINS8_IJNSA_6detail15normal_iteratorINSA_10device_ptrIfEEEESG_EEEEEEEEE10policy1000El13saxpy_functorSG_JSI_EEEvT0_iT1_T2_DpNS2_10kernel_argIT3_EE,"",@"SHT_CUDA_INFO"
	.sectionflags	@""
	.align	4


	//----- nvinfo : EIATTR_CUDA_API_VERSION
	.align		4
        /*0000*/ 	.byte	0x04, 0x37
        /*0002*/ 	.short	(.L_68 - .L_67)
.L_67:
        /*0004*/ 	.word	0x00000082


	//----- nvinfo : EIATTR_KPARAM_INFO
	.align		4
.L_68:
        /*0008*/ 	.byte	0x04, 0x17
        /*000a*/ 	.short	(.L_70 - .L_69)
.L_69:
        /*000c*/ 	.word	0x00000000
        /*0010*/ 	.short	0x0004
        /*0012*/ 	.short	0x0018
        /*0014*/ 	.byte	0x00, 0xf0, 0x41, 0x00


	//----- nvinfo : EIATTR_KPARAM_INFO
	.align		4
.L_70:
        /*0018*/ 	.byte	0x04, 0x17
        /*001a*/ 	.short	(.L_72 - .L_71)
.L_71:
        /*001c*/ 	.word	0x00000000
        /*0020*/ 	.short	0x0003
        /*0022*/ 	.short	0x0010
        /*0024*/ 	.byte	0x00, 0xf0, 0x21, 0x00


	//----- nvinfo : EIATTR_KPARAM_INFO
	.align		4
.L_72:
        /*0028*/ 	.byte	0x04, 0x17
        /*002a*/ 	.short	(.L_74 - .L_73)
.L_73:
        /*002c*/ 	.word	0x00000000
        /*0030*/ 	.short	0x0002
        /*0032*/ 	.short	0x000c
        /*0034*/ 	.byte	0x00, 0xf0, 0x11, 0x00


	//----- nvinfo : EIATTR_KPARAM_INFO
	.align		4
.L_74:
        /*0038*/ 	.byte	0x04, 0x17
        /*003a*/ 	.short	(.L_76 - .L_75)
.L_75:
        /*003c*/ 	.word	0x00000000
        /*0040*/ 	.short	0x0001
        /*0042*/ 	.short	0x0008
        /*0044*/ 	.byte	0x00, 0xf0, 0x11, 0x00


	//----- nvinfo : EIATTR_KPARAM_INFO
	.align		4
.L_76:
        /*0048*/ 	.byte	0x04, 0x17
        /*004a*/ 	.short	(.L_78 - .L_77)
.L_77:
        /*004c*/ 	.word	0x00000000
        /*0050*/ 	.short	0x0000
        /*0052*/ 	.short	0x0000
        /*0054*/ 	.byte	0x00, 0xf0, 0x21, 0x00


	//----- nvinfo : EIATTR_SPARSE_MMA_MASK
	.align		4
.L_78:
        /*0058*/ 	.byte	0x03, 0x50
        /*005a*/ 	.short	0x0000


	//----- nvinfo : EIATTR_MAXREG_COUNT
	.align		4
        /*005c*/ 	.byte	0x03, 0x1b
        /*005e*/ 	.short	0x00ff


	//----- nvinfo : EIATTR_MERCURY_ISA_VERSION
	.align		4
        /*0060*/ 	.byte	0x03, 0x5f
        /*0062*/ 	.short	0x0101


	//----- nvinfo : EIATTR_VRC_CTA_INIT_COUNT
	.align		4
        /*0064*/ 	.byte	0x02, 0x4a
	.zero		1
	.zero		1


	//----- nvinfo : EIATTR_EXIT_INSTR_OFFSETS
	.align		4
        /*0068*/ 	.byte	0x04, 0x1c
        /*006a*/ 	.short	(.L_80 - .L_79)


	//   ....[0]....
.L_79:
        /*006c*/ 	.word	0x00000230


	//   ....[1]....
        /*0070*/ 	.word	0x00000b00


	//   ....[2]....
        /*0074*/ 	.word	0x00000df0


	//   ....[3]....
        /*0078*/ 	.word	0x00000f90


	//   ....[4]....
        /*007c*/ 	.word	0x00000fc0


	//   ....[5]....
        /*0080*/ 	.word	0x00001050


	//   ....[6]....
        /*0084*/ 	.word	0x00001080


	//   ....[7]....
        /*0088*/ 	.word	0x00001560


	//   ....[8]....
        /*008c*/ 	.word	0x00001800


	//   ....[9]....
        /*0090*/ 	.word	0x00001940


	//   ....[10]....
        /*0094*/ 	.word	0x000019f0


	//----- nvinfo : EIATTR_MAX_THREADS
	.align		4
.L_80:
        /*0098*/ 	.byte	0x04, 0x05
        /*009a*/ 	.short	(.L_82 - .L_81)
.L_81:
        /*009c*/ 	.word	0x00000080
        /*00a0*/ 	.word	0x00000001
        /*00a4*/ 	.word	0x00000001


	//----- nvinfo : EIATTR_CRS_STACK_SIZE
	.align		4
.L_82:
        /*00a8*/ 	.byte	0x04, 0x1e
        /*00aa*/ 	.short	(.L_84 - .L_83)
.L_83:
        /*00ac*/ 	.word	0x00000000


	//----- nvinfo : EIATTR_CBANK_PARAM_SIZE
	.align		4
.L_84:
        /*00b0*/ 	.byte	0x03, 0x19
        /*00b2*/ 	.short	0x0028


	//----- nvinfo : EIATTR_PARAM_CBANK
	.align		4
        /*00b4*/ 	.byte	0x04, 0x0a
        /*00b6*/ 	.short	(.L_86 - .L_85)
	.align		4
.L_85:
        /*00b8*/ 	.word	index@(.nv.constant0._ZN3cub18CUB_300001_SM_10006detail9transform16transform_kernelINS2_10policy_hubILb1EN4cuda3std3__45tupleIJN6thrust24THRUST_300001_SM_1000_NS12zip_iteratorINS8_IJNSA_6detail15normal_iteratorINSA_10device_ptrIfEEEESG_EEEEEEEEE10policy1000El13saxpy_functorSG_JSI_EEEvT0_iT1_T2_DpNS2_10kernel_argIT3_EE)
        /*00bc*/ 	.short	0x0380
        /*00be*/ 	.short	0x0028


	//----- nvinfo : EIATTR_SW_WAR
	.align		4
.L_86:
        /*00c0*/ 	.byte	0x04, 0x36
        /*00c2*/ 	.short	(.L_88 - .L_87)
.L_87:
        /*00c4*/ 	.word	0x00000008
.L_88:


//--------------------- .nv.info._ZN3cub18CUB_300001_SM_10006detail9transform16transform_kernelINS2_10policy_hubILb1EN4cuda3std3__45tupleIJN6thrust24THRUST_300001_SM_1000_NS12zip_iteratorINS8_IJNSA_6detail15normal_iteratorINSA_10device_ptrIfEEEESG_EEEEEEEEE10policy1000Ei13saxpy_functorSG_JSI_EEEvT0_iT1_T2_DpNS2_10kernel_argIT3_EE --------------------------
	.section	.nv.info._ZN3cub18CUB_300001_SM_10006detail9transform16transform_kernelINS2_10policy_hubILb1EN4cuda3std3__45tupleIJN6thrust24THRUST_300001_SM_1000_NS12zip_iteratorINS8_IJNSA_6detail15normal_iteratorINSA_10device_ptrIfEEEESG_EEEEEEEEE10policy1000Ei13saxpy_functorSG_JSI_EEEvT0_iT1_T2_DpNS2_10kernel_argIT3_EE,"",@"SHT_CUDA_INFO"
	.sectionflags	@""
	.align	4


	//----- nvinfo : EIATTR_CUDA_API_VERSION
	.align		4
        /*0000*/ 	.byte	0x04, 0x37
        /*0002*/ 	.short	(.L_90 - .L_89)
.L_89:
        /*0004*/ 	.word	0x00000082


	//----- nvinfo : EIATTR_KPARAM_INFO
	.align		4
.L_90:
        /*0008*/ 	.byte	0x04, 0x17
        /*000a*/ 	.short	(.L_92 - .L_91)
.L_91:
        /*000c*/ 	.word	0x00000000
        /*0010*/ 	.short	0x0004
        /*0012*/ 	.short	0x0018
        /*0014*/ 	.byte	0x00, 0xf0, 0x41, 0x00


	//----- nvinfo : EIATTR_KPARAM_INFO
	.align		4
.L_92:
        /*0018*/ 	.byte	0x04, 0x17
        /*001a*/ 	.short	(.L_94 - .L_93)
.L_93:
        /*001c*/ 	.word	0x00000000
        /*0020*/ 	.short	0x0003
        /*0022*/ 	.short	0x0010
        /*0024*/ 	.byte	0x00, 0xf0, 0x21, 0x00


	//----- nvinfo : EIATTR_KPARAM_INFO
	.align		4
.L_94:
        /*0028*/ 	.byte	0x04, 0x17
        /*002a*/ 	.short	(.L_96 - .L_95)
.L_95:
        /*002c*/ 	.word	0x00000000
        /*0030*/ 	.short	0x0002
        /*0032*/ 	.short	0x0008
        /*0034*/ 	.byte	0x00, 0xf0, 0x11, 0x00


	//----- nvinfo : EIATTR_KPARAM_INFO
	.align		4
.L_96:
        /*0038*/ 	.byte	0x04, 0x17
        /*003a*/ 	.short	(.L_98 - .L_97)
.L_97:
        /*003c*/ 	.word	0x00000000
        /*0040*/ 	.short	0x0001
        /*0042*/ 	.short	0x0004
        /*0044*/ 	.byte	0x00, 0xf0, 0x11, 0x00


	//----- nvinfo : EIATTR_KPARAM_INFO
	.align		4
.L_98:
        /*0048*/ 	.byte	0x04, 0x17
        /*004a*/ 	.short	(.L_100 - .L_99)
.L_99:
        /*004c*/ 	.word	0x00000000
        /*0050*/ 	.short	0x0000
        /*0052*/ 	.short	0x0000
        /*0054*/ 	.byte	0x00, 0xf0, 0x11, 0x00


	//----- nvinfo : EIATTR_SPARSE_MMA_MASK
	.align		4
.L_100:
        /*0058*/ 	.byte	0x03, 0x50
        /*005a*/ 	.short	0x0000


	//----- nvinfo : EIATTR_MAXREG_COUNT
	.align		4
        /*005c*/ 	.byte	0x03, 0x1b
        /*005e*/ 	.short	0x00ff


	//----- nvinfo : EIATTR_MERCURY_ISA_VERSION
	.align		4
        /*0060*/ 	.byte	0x03, 0x5f
        /*0062*/ 	.short	0x0101


	//----- nvinfo : EIATTR_VRC_CTA_INIT_COUNT
	.align		4
        /*0064*/ 	.byte	0x02, 0x4a
	.zero		1
	.zero		1


	//----- nvinfo : EIATTR_EXIT_INSTR_OFFSETS
	.align		4
        /*0068*/ 	.byte	0x04, 0x1c
        /*006a*/ 	.short	(.L_102 - .L_101)


	//   ....[0]....
.L_101:
        /*006c*/ 	.word	0x00000140


	//   ....[1]....
        /*0070*/ 	.word	0x00000660


	//   ....[2]....
        /*0074*/ 	.word	0x00000820


	//   ....[3]....
        /*0078*/ 	.word	0x00000950


	//   ....[4]....
        /*007c*/ 	.word	0x000009f0


	//   ....[5]....
        /*0080*/ 	.word	0x00000a10


	//   ....[6]....
        /*0084*/ 	.word	0x00000ee0


	//   ....[7]....
        /*0088*/ 	.word	0x000011d0


	//   ....[8]....
        /*008c*/ 	.word	0x00001370


	//   ....[9]....
        /*0090*/ 	.word	0x000013a0


	//   ....[10]....
        /*0094*/ 	.word	0x00001430


	//----- nvinfo : EIATTR_MAX_THREADS
	.align		4
.L_102:
        /*0098*/ 	.byte	0x04, 0x05
        /*009a*/ 	.short	(.L_104 - .L_103)
.L_103:
        /*009c*/ 	.word	0x00000080
        /*00a0*/ 	.word	0x00000001
        /*00a4*/ 	.word	0x00000001


	//----- nvinfo : EIATTR_CRS_STACK_SIZE
	.align		4
.L_104:
        /*00a8*/ 	.byte	0x04, 0x1e
        /*00aa*/ 	.short	(.L_106 - .L_105)
.L_105:
        /*00ac*/ 	.word	0x00000000


	//----- nvinfo : EIATTR_CBANK_PARAM_SIZE
	.align		4
.L_106:
        /*00b0*/ 	.byte	0x03, 0x19
        /*00b2*/ 	.short	0x0028


	//----- nvinfo : EIATTR_PARAM_CBANK
	.align		4
        /*00b4*/ 	.byte	0x04, 0x0a
        /*00b6*/ 	.short	(.L_108 - .L_107)
	.align		4
.L_107:
        /*00b8*/ 	.word	index@(.nv.constant0._ZN3cub18CUB_300001_SM_10006detail9transform16transform_kernelINS2_10policy_hubILb1EN4cuda3std3__45tupleIJN6thrust24THRUST_300001_SM_1000_NS12zip_iteratorINS8_IJNSA_6detail15normal_iteratorINSA_10device_ptrIfEEEESG_EEEEEEEEE10policy1000Ei13saxpy_functorSG_JSI_EEEvT0_iT1_T2_DpNS2_10kernel_argIT3_EE)
        /*00bc*/ 	.short	0x0380
        /*00be*/ 	.short	0x0028


	//----- nvinfo : EIATTR_SW_WAR
	.align		4
.L_108:
        /*00c0*/ 	.byte	0x04, 0x36
        /*00c2*/ 	.short	(.L_110 - .L_109)
.L_109:
        /*00c4*/ 	.word	0x00000008
.L_110:


//--------------------- .nv.info._ZN3cub18CUB_300001_SM_10006detail8for_each13static_kernelINS2_12policy_hub_t12policy_500_tEmN6thrust24THRUST_300001_SM_1000_NS8cuda_cub20__uninitialized_fill7functorINS7_10device_ptrIfEEfEEEEvT0_T1_ --------------------------
	.section	.nv.info._ZN3cub18CUB_300001_SM_10006detail8for_each13static_kernelINS2_12policy_hub_t12policy_500_tEmN6thrust24THRUST_300001_SM_1000_NS8cuda_cub20__uninitialized_fill7functorINS7_10device_ptrIfEEfEEEEvT0_T1_,"",@"SHT_CUDA_INFO"
	.sectionflags	@""
	.align	4


	//----- nvinfo : EIATTR_CUDA_API_VERSION
	.align		4
        /*0000*/ 	.byte	0x04, 0x37
        /*0002*/ 	.short	(.L_112 - .L_111)
.L_111:
        /*0004*/ 	.word	0x00000082


	//----- nvinfo : EIATTR_KPARAM_INFO
	.align		4
.L_112:
        /*0008*/ 	.byte	0x04, 0x17
        /*000a*/ 	.short	(.L_114 - .L_113)
.L_113:
        /*000c*/ 	.word	0x00000000
        /*0010*/ 	.short	0x0001
        /*0012*/ 	.short	0x0008
        /*0014*/ 	.byte	0x00, 0xf0, 0x41, 0x00


	//----- nvinfo : EIATTR_KPARAM_INFO
	.align		4
.L_114:
        /*0018*/ 	.byte	0x04, 0x17
        /*001a*/ 	.short	(.L_116 - .L_115)
.L_115:
        /*001c*/ 	.word	0x00000000
        /*0020*/ 	.short	0x0000
        /*0022*/ 	.short	0x0000
        /*0024*/ 	.byte	0x00, 0xf0, 0x21, 0x00


	//----- nvinfo : EIATTR_SPARSE_MMA_MASK
	.align		4
.L_116:
        /*0028*/ 	.byte	0x03, 0x50
        /*002a*/ 	.short	0x0000


	//----- nvinfo : EIATTR_MAXREG_COUNT
	.align		4
        /*002c*/ 	.byte	0x03, 0x1b
        /*002e*/ 	.short	0x00ff


	//----- nvinfo : EIATTR_MERCURY_ISA_VERSION
	.align		4
        /*0030*/ 	.byte	0x03, 0x5f
        /*0032*/ 	.short	0x0101


	//----- nvinfo : EIATTR_VRC_CTA_INIT_COUNT
	.align		4
        /*0034*/ 	.byte	0x02, 0x4a
	.zero		1
	.zero		1


	//----- nvinfo : EIATTR_EXIT_INSTR_OFFSETS
	.align		4
        /*0038*/ 	.byte	0x04, 0x1c
        /*003a*/ 	.short	(.L_118 - .L_117)


	//   ....[0]....
.L_117:
        /*003c*/ 	.word	0x00000130


	//   ....[1]....
        /*0040*/ 	.word	0x00000230


	//   ....[2]....
        /*0044*/ 	.word	0x00000260


	//----- nvinfo : EIATTR_MAX_THREADS
	.align		4
.L_118:
        /*0048*/ 	.byte	0x04, 0x05
        /*004a*/ 	.short	(.L_120 - .L_119)
.L_119:
        /*004c*/ 	.word	0x00000100
        /*0050*/ 	.word	0x00000001
        /*0054*/ 	.word	0x00000001


	//----- nvinfo : EIATTR_CBANK_PARAM_SIZE
	.align		4
.L_120:
        /*0058*/ 	.byte	0x03, 0x19
        /*005a*/ 	.short	0x0018


	//----- nvinfo : EIATTR_PARAM_CBANK
	.align		4
        /*005c*/ 	.byte	0x04, 0x0a
        /*005e*/ 	.short	(.L_122 - .L_121)
	.align		4
.L_121:
        /*0060*/ 	.word	index@(.nv.constant0._ZN3cub18CUB_300001_SM_10006detail8for_each13static_kernelINS2_12policy_hub_t12policy_500_tEmN6thrust24THRUST_300001_SM_1000_NS8cuda_cub20__uninitialized_fill7functorINS7_10device_ptrIfEEfEEEEvT0_T1_)
        /*0064*/ 	.short	0x0380
        /*0066*/ 	.short	0x0018


	//----- nvinfo : EIATTR_SW_WAR
	.align		4
.L_122:
        /*0068*/ 	.byte	0x04, 0x36
        /*006a*/ 	.short	(.L_124 - .L_123)
.L_123:
        /*006c*/ 	.word	0x00000008
.L_124:


//--------------------- .nv.info._ZN3cub18CUB_300001_SM_10006detail11EmptyKernelIvEEvv --------------------------
	.section	.nv.info._ZN3cub18CUB_300001_SM_10006detail11EmptyKernelIvEEvv,"",@"SHT_CUDA_INFO"
	.sectionflags	@""
	.align	4


	//----- nvinfo : EIATTR_CUDA_API_VERSION
	.align		4
        /*0000*/ 	.byte	0x04, 0x37
        /*0002*/ 	.short	(.L_126 - .L_125)
.L_125:
        /*0004*/ 	.word	0x00000082


	//----- nvinfo : EIATTR_SPARSE_MMA_MASK
	.align		4
.L_126:
        /*0008*/ 	.byte	0x03, 0x50
        /*000a*/ 	.short	0x0000


	//----- nvinfo : EIATTR_MAXREG_COUNT
	.align		4
        /*000c*/ 	.byte	0x03, 0x1b
        /*000e*/ 	.short	0x00ff


	//----- nvinfo : EIATTR_MERCURY_ISA_VERSION
	.align		4
        /*0010*/ 	.byte	0x03, 0x5f
        /*0012*/ 	.short	0x0101


	//----- nvinfo : EIATTR_VRC_CTA_INIT_COUNT
	.align		4
        /*0014*/ 	.byte	0x02, 0x4a
	.zero		1
	.zero		1


	//----- nvinfo : EIATTR_EXIT_INSTR_OFFSETS
	.align		4
        /*0018*/ 	.byte	0x04, 0x1c
        /*001a*/ 	.short	(.L_128 - .L_127)


	//   ....[0]....
.L_127:
        /*001c*/ 	.word	0x00000010


	//----- nvinfo : EIATTR_SW_WAR
	.align		4
.L_128:
        /*0020*/ 	.byte	0x04, 0x36
        /*0022*/ 	.short	(.L_130 - .L_129)
.L_129:
        /*0024*/ 	.word	0x00000008
.L_130:


//--------------------- .nv.callgraph             --------------------------
	.section	.nv.callgraph,"",@"SHT_CUDA_CALLGRAPH"
	.align	4
	.sectionentsize	8
	.align		4
        /*0000*/ 	.word	0x00000000
	.align		4
        /*0004*/ 	.word	0xffffffff
	.align		4
        /*0008*/ 	.word	0x00000000
	.align		4
        /*000c*/ 	.word	0xfffffffe
	.align		4
        /*0010*/ 	.word	0x00000000
	.align		4
        /*0014*/ 	.word	0xfffffffd
	.align		4
        /*0018*/ 	.word	0x00000000
	.align		4
        /*001c*/ 	.word	0xfffffffc


//--------------------- .nv.constant4             --------------------------
	.section	.nv.constant4,"a",@progbits
	.align	8
	.align		8
.nv.constant4:
        /*0000*/ 	.dword	_ZN30_INTERNAL_c5cae1ff_4_k_cu_main4cuda3std3__45__cpo5beginE
	.align		8
        /*0008*/ 	.dword	_ZN30_INTERNAL_c5cae1ff_4_k_cu_main4cuda3std3__45__cpo3endE
	.align		8
        /*0010*/ 	.dword	_ZN30_INTERNAL_c5cae1ff_4_k_cu_main4cuda3std3__45__cpo6cbeginE
	.align		8
        /*0018*/ 	.dword	_ZN30_INTERNAL_c5cae1ff_4_k_cu_main4cuda3std3__45__cpo4cendE
	.align		8
        /*0020*/ 	.dword	_ZN30_INTERNAL_c5cae1ff_4_k_cu_main4cuda3std3__45__cpo6rbeginE
	.align		8
        /*0028*/ 	.dword	_ZN30_INTERNAL_c5cae1ff_4_k_cu_main4cuda3std3__45__cpo4rendE
	.align		8
        /*0030*/ 	.dword	_ZN30_INTERNAL_c5cae1ff_4_k_cu_main4cuda3std3__45__cpo7crbeginE
	.align		8
        /*0038*/ 	.dword	_ZN30_INTERNAL_c5cae1ff_4_k_cu_main4cuda3std3__45__cpo5crendE
	.align		8
        /*0040*/ 	.dword	_ZN30_INTERNAL_c5cae1ff_4_k_cu_main4cuda3std3__432_GLOBAL__N__c5cae1ff_4_k_cu_main6ignoreE
	.align		8
        /*0048*/ 	.dword	_ZN30_INTERNAL_c5cae1ff_4_k_cu_main4cuda3std3__419piecewise_constructE
	.align		8
        /*0050*/ 	.dword	_ZN30_INTERNAL_c5cae1ff_4_k_cu_main4cuda3std3__48in_placeE
	.align		8
        /*0058*/ 	.dword	_ZN30_INTERNAL_c5cae1ff_4_k_cu_main4cuda3std3__420unreachable_sentinelE
	.align		8
        /*0060*/ 	.dword	_ZN30_INTERNAL_c5cae1ff_4_k_cu_main4cuda3std3__47nulloptE
	.align		8
        /*0068*/ 	.dword	_ZN30_INTERNAL_c5cae1ff_4_k_cu_main4cuda3std3__48unexpectE
	.align		8
        /*0070*/ 	.dword	_ZN30_INTERNAL_c5cae1ff_4_k_cu_main4cuda3std6ranges3__45__cpo4swapE
	.align		8
        /*0078*/ 	.dword	_ZN30_INTERNAL_c5cae1ff_4_k_cu_main4cuda3std6ranges3__45__cpo9iter_moveE
	.align		8
        /*0080*/ 	.dword	_ZN30_INTERNAL_c5cae1ff_4_k_cu_main4cuda3std6ranges3__45__cpo5beginE
	.align		8
        /*0088*/ 	.dword	_ZN30_INTERNAL_c5cae1ff_4_k_cu_main4cuda3std6ranges3__45__cpo3endE
	.align		8
        /*0090*/ 	.dword	_ZN30_INTERNAL_c5cae1ff_4_k_cu_main4cuda3std6ranges3__45__cpo6cbeginE
	.align		8
        /*0098*/ 	.dword	_ZN30_INTERNAL_c5cae1ff_4_k_cu_main4cuda3std6ranges3__45__cpo4cendE
	.align		8
        /*00a0*/ 	.dword	_ZN30_INTERNAL_c5cae1ff_4_k_cu_main4cuda3std6ranges3__45__cpo7advanceE
	.align		8
        /*00a8*/ 	.dword	_ZN30_INTERNAL_c5cae1ff_4_k_cu_main4cuda3std6ranges3__45__cpo9iter_swapE
	.align		8
        /*00b0*/ 	.dword	_ZN30_INTERNAL_c5cae1ff_4_k_cu_main4cuda3std6ranges3__45__cpo4nextE
	.align		8
        /*00b8*/ 	.dword	_ZN30_INTERNAL_c5cae1ff_4_k_cu_main4cuda3std6ranges3__45__cpo4prevE
	.align		8
        /*00c0*/ 	.dword	_ZN30_INTERNAL_c5cae1ff_4_k_cu_main4cuda3std6ranges3__45__cpo4dataE
	.align		8
        /*00c8*/ 	.dword	_ZN30_INTERNAL_c5cae1ff_4_k_cu_main4cuda3std6ranges3__45__cpo5cdataE
	.align		8
        /*00d0*/ 	.dword	_ZN30_INTERNAL_c5cae1ff_4_k_cu_main4cuda3std6ranges3__45__cpo4sizeE
	.align		8
        /*00d8*/ 	.dword	_ZN30_INTERNAL_c5cae1ff_4_k_cu_main4cuda3std6ranges3__45__cpo5ssizeE
	.align		8
        /*00e0*/ 	.dword	_ZN30_INTERNAL_c5cae1ff_4_k_cu_main4cuda3std6ranges3__45__cpo8distanceE
	.align		8
        /*00e8*/ 	.dword	_ZN30_INTERNAL_c5cae1ff_4_k_cu_main6thrust24THRUST_300001_SM_1000_NS8cuda_cub3parE
	.align		8
        /*00f0*/ 	.dword	_ZN30_INTERNAL_c5cae1ff_4_k_cu_main6thrust24THRUST_300001_SM_1000_NS8cuda_cub10par_nosyncE
	.align		8
        /*00f8*/ 	.dword	_ZN30_INTERNAL_c5cae1ff_4_k_cu_main6thrust24THRUST_300001_SM_1000_NS6system6detail10sequential3seqE
	.align		8
        /*0100*/ 	.dword	_ZN30_INTERNAL_c5cae1ff_4_k_cu_main6thrust24THRUST_300001_SM_1000_NS12placeholders2_1E
	.align		8
        /*0108*/ 	.dword	_ZN30_INTERNAL_c5cae1ff_4_k_cu_main6thrust24THRUST_300001_SM_1000_NS12placeholders2_2E
	.align		8
        /*0110*/ 	.dword	_ZN30_INTERNAL_c5cae1ff_4_k_cu_main6thrust24THRUST_300001_SM_1000_NS12placeholders2_3E
	.align		8
        /*0118*/ 	.dword	_ZN30_INTERNAL_c5cae1ff_4_k_cu_main6thrust24THRUST_300001_SM_1000_NS12placeholders2_4E
	.align		8
        /*0120*/ 	.dword	_ZN30_INTERNAL_c5cae1ff_4_k_cu_main6thrust24THRUST_300001_SM_1000_NS12placeholders2_5E
	.align		8
        /*0128*/ 	.dword	_ZN30_INTERNAL_c5cae1ff_4_k_cu_main6thrust24THRUST_300001_SM_1000_NS12placeholders2_6E
	.align		8
        /*0130*/ 	.dword	_ZN30_INTERNAL_c5cae1ff_4_k_cu_main6thrust24THRUST_300001_SM_1000_NS12placeholders2_7E
	.align		8
        /*0138*/ 	.dword	_ZN30_INTERNAL_c5cae1ff_4_k_cu_main6thrust24THRUST_300001_SM_1000_NS12placeholders2_8E
	.align		8
        /*0140*/ 	.dword	_ZN30_INTERNAL_c5cae1ff_4_k_cu_main6thrust24THRUST_300001_SM_1000_NS12placeholders2_9E
	.align		8
        /*0148*/ 	.dword	_ZN30_INTERNAL_c5cae1ff_4_k_cu_main6thrust24THRUST_300001_SM_1000_NS12placeholders3_10E
	.align		8
        /*0150*/ 	.dword	_ZN30_INTERNAL_c5cae1ff_4_k_cu_main6thrust24THRUST_300001_SM_1000_NS3seqE


//--------------------- .text._ZN3cub18CUB_300001_SM_10006detail9transform16transform_kernelINS2_10policy_hubILb1EN4cuda3std3__45tupleIJN6thrust24THRUST_300001_SM_1000_NS12zip_iteratorINS8_IJNSA_6detail15normal_iteratorINSA_10device_ptrIfEEEESG_EEEEEEEEE10policy1000El13saxpy_functorSG_JSI_EEEvT0_iT1_T2_DpNS2_10kernel_argIT3_EE --------------------------
	.section	.text._ZN3cub18CUB_300001_SM_10006detail9transform16transform_kernelINS2_10policy_hubILb1EN4cuda3std3__45tupleIJN6thrust24THRUST_300001_SM_1000_NS12zip_iteratorINS8_IJNSA_6detail15normal_iteratorINSA_10device_ptrIfEEEESG_EEEEEEEEE10policy1000El13saxpy_functorSG_JSI_EEEvT0_iT1_T2_DpNS2_10kernel_argIT3_EE,"ax",@progbits
	.align	128
        .global         _ZN3cub18CUB_300001_SM_10006detail9transform16transform_kernelINS2_10policy_hubILb1EN4cuda3std3__45tupleIJN6thrust24THRUST_300001_SM_1000_NS12zip_iteratorINS8_IJNSA_6detail15normal_iteratorINSA_10device_ptrIfEEEESG_EEEEEEEEE10policy1000El13saxpy_functorSG_JSI_EEEvT0_iT1_T2_DpNS2_10kernel_argIT3_EE
        .type           _ZN3cub18CUB_300001_SM_10006detail9transform16transform_kernelINS2_10policy_hubILb1EN4cuda3std3__45tupleIJN6thrust24THRUST_300001_SM_1000_NS12zip_iteratorINS8_IJNSA_6detail15normal_iteratorINSA_10device_ptrIfEEEESG_EEEEEEEEE10policy1000El13saxpy_functorSG_JSI_EEEvT0_iT1_T2_DpNS2_10kernel_argIT3_EE,@function
        .size           _ZN3cub18CUB_300001_SM_10006detail9transform16transform_kernelINS2_10policy_hubILb1EN4cuda3std3__45tupleIJN6thrust24THRUST_300001_SM_1000_NS12zip_iteratorINS8_IJNSA_6detail15normal_iteratorINSA_10device_ptrIfEEEESG_EEEEEEEEE10policy1000El13saxpy_functorSG_JSI_EEEvT0_iT1_T2_DpNS2_10kernel_argIT3_EE,(.L_x_27 - _ZN3cub18CUB_300001_SM_10006detail9transform16transform_kernelINS2_10policy_hubILb1EN4cuda3std3__45tupleIJN6thrust24THRUST_300001_SM_1000_NS12zip_iteratorINS8_IJNSA_6detail15normal_iteratorINSA_10device_ptrIfEEEESG_EEEEEEEEE10policy1000El13saxpy_functorSG_JSI_EEEvT0_iT1_T2_DpNS2_10kernel_argIT3_EE)
        .other          _ZN3cub18CUB_300001_SM_10006detail9transform16transform_kernelINS2_10policy_hubILb1EN4cuda3std3__45tupleIJN6thrust24THRUST_300001_SM_1000_NS12zip_iteratorINS8_IJNSA_6detail15normal_iteratorINSA_10device_ptrIfEEEESG_EEEEEEEEE10policy1000El13saxpy_functorSG_JSI_EEEvT0_iT1_T2_DpNS2_10kernel_argIT3_EE,@"STO_CUDA_ENTRY STV_DEFAULT"
_ZN3cub18CUB_300001_SM_10006detail9transform16transform_kernelINS2_10policy_hubILb1EN4cuda3std3__45tupleIJN6thrust24THRUST_300001_SM_1000_NS12zip_iteratorINS8_IJNSA_6detail15normal_iteratorINSA_10device_ptrIfEEEESG_EEEEEEEEE10policy1000El13saxpy_functorSG_JSI_EEEvT0_iT1_T2_DpNS2_10kernel_argIT3_EE:
.text._ZN3cub18CUB_300001_SM_10006detail9transform16transform_kernelINS2_10policy_hubILb1EN4cuda3std3__45tupleIJN6thrust24THRUST_300001_SM_1000_NS12zip_iteratorINS8_IJNSA_6detail15normal_iteratorINSA_10device_ptrIfEEEESG_EEEEEEEEE10policy1000El13saxpy_functorSG_JSI_EEEvT0_iT1_T2_DpNS2_10kernel_argIT3_EE:
[----:B------:R-:W-:Y:S01]  /*0000*/  LDC R1, c[0x0][0x37c] ;  /* 0x0000df00ff017b82 */ /* 0x000fe20000000800 */
[----:B------:R-:W0:Y:S07]  /*0010*/  LDCU UR12, c[0x0][0x388] ;  /* 0x00007100ff0c77ac */ /* 0x000e2e0008000800 */
[----:B------:R-:W1:Y:S01]  /*0020*/  S2UR UR18, SR_CTAID.X ;  /* 0x00000000001279c3 */ /* 0x000e620000002500 */
[----:B------:R-:W2:Y:S01]  /*0030*/  LDCU.64 UR14, c[0x0][0x380] ;  /* 0x00007000ff0e77ac */ /* 0x000ea20008000a00 */
[----:B------:R-:W3:Y:S01]  /*0040*/  LDCU.128 UR8, c[0x0][0x390] ;  /* 0x00007200ff0877ac */ /* 0x000ee20008000c00 */
[----:B------:R-:W4:Y:S01]  /*0050*/  LDCU.64 UR16, c[0x0][0x3a0] ;  /* 0x00007400ff1077ac */ /* 0x000f220008000a00 */
[----:B0-----:R-:W-:-:S04]  /*0060*/  USHF.L.U32 UR13, UR12, 0x7, URZ ;  /* 0x000000070c0d7899 */ /* 0x001fc800080006ff */
[----:B------:R-:W-:Y:S02]  /*0070*/  USHF.R.S32.HI UR19, URZ, 0x1f, UR13 ;  /* 0x0000001fff137899 */ /* 0x000fe4000801140d */
[----:B-1----:R-:W-:Y:S02]  /*0080*/  UIMAD.WIDE.U32 UR4, UR13, UR18, URZ ;  /* 0x000000120d0472a5 */ /* 0x002fe4000f8e00ff */
[----:B------:R-:W-:Y:S02]  /*0090*/  UIMAD UR7, UR19, UR18, URZ ;  /* 0x00000012130772a4 */ /* 0x000fe4000f8e02ff */
[----:B--2---:R-:W-:Y:S02]  /*00a0*/  UIADD3 UR6, UP0, UPT, -UR4, UR14, URZ ;  /* 0x0000000e04067290 */ /* 0x004fe4000ff1e1ff */
[----:B------:R-:W-:Y:S02]  /*00b0*/  UIADD3 UR7, UPT, UPT, UR5, UR7, URZ ;  /* 0x0000000705077290 */ /* 0x000fe4000fffe0ff */
[----:B------:R-:W-:-:S02]  /*00c0*/  USHF.L.U32 UR20, UR4, 0x2, URZ ;  /* 0x0000000204147899 */ /* 0x000fc400080006ff */
[----:B------:R-:W-:Y:S02]  /*00d0*/  UIADD3.X UR5, UPT, UPT, ~UR7, UR15, URZ, UP0, !UPT ;  /* 0x0000000f07057290 */ /* 0x000fe400087fe5ff */
[----:B------:R-:W-:Y:S02]  /*00e0*/  UISETP.LT.U32.AND UP0, UPT, UR6, UR13, UPT ;  /* 0x0000000d0600728c */ /* 0x000fe4000bf01070 */
[----:B---3--:R-:W-:Y:S02]  /*00f0*/  UIADD3 UR21, UP1, UPT, UR20, UR10, URZ ;  /* 0x0000000a14157290 */ /* 0x008fe4000ff3e0ff */
[----:B------:R-:W-:Y:S02]  /*0100*/  UISETP.LT.AND.EX UP0, UPT, UR5, UR19, UPT, UP0 ;  /* 0x000000130500728c */ /* 0x000fe4000bf01300 */
[----:B----4-:R-:W-:Y:S02]  /*0110*/  UIADD3 UR22, UP2, UPT, UR20, UR16, URZ ;  /* 0x0000001014167290 */ /* 0x010fe4000ff5e0ff */
[----:B------:R-:W-:Y:S01]  /*0120*/  USEL UR5, UR6, UR13, UP0 ;  /* 0x0000000d06057287 */ /* 0x000fe20008000000 */
[----:B------:R-:W-:Y:S01]  /*0130*/  MOV R4, UR21 ;  /* 0x0000001500047c02 */ /* 0x000fe20008000f00 */
[----:B------:R-:W-:-:S02]  /*0140*/  USHF.L.U64.HI UR7, UR4, 0x2, UR7 ;  /* 0x0000000204077899 */ /* 0x000fc40008010207 */
[----:B------:R-:W-:Y:S01]  /*0150*/  UISETP.NE.AND UP0, UPT, UR13, UR5, UPT ;  /* 0x000000050d00728c */ /* 0x000fe2000bf05270 */
[----:B------:R-:W-:Y:S01]  /*0160*/  MOV R6, UR22 ;  /* 0x0000001600067c02 */ /* 0x000fe20008000f00 */
[----:B------:R-:W-:Y:S02]  /*0170*/  UIADD3 UR23, UP3, UPT, UR20, UR8, URZ ;  /* 0x0000000814177290 */ /* 0x000fe4000ff7e0ff */
[----:B------:R-:W-:Y:S02]  /*0180*/  UIADD3.X UR4, UPT, UPT, UR7, UR11, URZ, UP1, !UPT ;  /* 0x0000000b07047290 */ /* 0x000fe40008ffe4ff */
[----:B------:R-:W-:Y:S02]  /*0190*/  UIADD3.X UR19, UPT, UPT, UR7, UR17, URZ, UP2, !UPT ;  /* 0x0000001107137290 */ /* 0x000fe400097fe4ff */
[----:B------:R-:W-:Y:S01]  /*01a0*/  UIADD3.X UR21, UPT, UPT, UR7, UR9, URZ, UP3, !UPT ;  /* 0x0000000907157290 */ /* 0x000fe20009ffe4ff */
[----:B------:R-:W-:Y:S01]  /*01b0*/  MOV R2, UR23 ;  /* 0x0000001700027c02 */ /* 0x000fe20008000f00 */
[----:B------:R-:W0:Y:S01]  /*01c0*/  LDCU.64 UR14, c[0x0][0x358] ;  /* 0x00006b00ff0e77ac */ /* 0x000e220008000a00 */
[----:B------:R-:W-:-:S02]  /*01d0*/  MOV R5, UR4 ;  /* 0x0000000400057c02 */ /* 0x000fc40008000f00 */
[----:B------:R-:W-:Y:S02]  /*01e0*/  MOV R7, UR19 ;  /* 0x0000001300077c02 */ /* 0x000fe40008000f00 */
[----:B------:R-:W-:Y:S01]  /*01f0*/  MOV R3, UR21 ;  /* 0x0000001500037c02 */ /* 0x000fe20008000f00 */
[----:B------:R-:W-:Y:S06]  /*0200*/  BRA.U !UP0, `(.L_x_0) ;  /* 0x0000000d08947547 */ /* 0x000fec000b800000 */
[----:B------:R-:W-:-:S06]  /*0210*/  UISETP.GE.AND UP0, UPT, UR12, 0x1, UPT ;  /* 0x000000010c00788c */ /* 0x000fcc000bf06270 */
[----:B------:R-:W-:-:S13]  /*0220*/  PLOP3.LUT P0, PT, PT, PT, UP0, 0x80, 0x8 ;  /* 0x000000000008781c */ /* 0x000fda0003f0f008 */
[----:B0-----:R-:W-:Y:S05]  /*0230*/  @!P0 EXIT ;  /* 0x000000000000894d */ /* 0x001fea0003800000 */
[----:B------:R-:W0:Y:S01]  /*0240*/  S2R R9, SR_TID.X ;  /* 0x0000000000097919 */ /* 0x000e220000002100 */
[----:B------:R-:W-:Y:S01]  /*0250*/  UISETP.GE.U32.AND UP0, UPT, UR12, 0x8, UPT ;  /* 0x000000080c00788c */ /* 0x000fe2000bf06070 */
[----:B------:R-:W-:Y:S01]  /*0260*/  IMAD.MOV.U32 R0, RZ, RZ, RZ ;  /* 0x000000ffff007224 */ /* 0x000fe200078e00ff */
[----:B------:R-:W-:-:S07]  /*0270*/  ULOP3.LUT UR6, UR12, 0x7, URZ, 0xc0, !UPT ;  /* 0x000000070c067892 */ /* 0x000fce000f8ec0ff */
[----:B------:R-:W-:Y:S05]  /*0280*/  BRA.U !UP0, `(.L_x_1) ;  /* 0x0000000908187547 */ /* 0x000fea000b800000 */
[----:B0-----:R-:W-:-:S13]  /*0290*/  ISETP.GE.AND P0, PT, R9, UR5, PT ;  /* 0x0000000509007c0c */ /* 0x001fda000bf06270 */
[C---:B------:R-:W-:Y:S01]  /*02a0*/  @!P0 IMAD.WIDE.U32 R14, R9.reuse, 0x4, R4 ;  /* 0x00000004090e8825 */ /* 0x040fe200078e0004 */
[----:B------:R-:W0:Y:S03]  /*02b0*/  @!P0 LDC R21, c[0x0][0x38c] ;  /* 0x0000e300ff158b82 */ /* 0x000e260000000800 */
[C---:B------:R-:W-:Y:S02]  /*02c0*/  @!P0 IMAD.WIDE.U32 R16, R9.reuse, 0x4, R6 ;  /* 0x0000000409108825 */ /* 0x040fe400078e0006 */
[----:B------:R-:W0:Y:S04]  /*02d0*/  @!P0 LDG.E R14, desc[UR14][R14.64] ;  /* 0x0000000e0e0e8981 */ /* 0x000e28000c1e1900 */
[----:B------:R1:W0:Y:S01]  /*02e0*/  @!P0 LDG.E R17, desc[UR14][R16.64] ;  /* 0x0000000e10118981 */ /* 0x000222000c1e1900 */
[C---:B------:R-:W-:Y:S01]  /*02f0*/  IADD3 R23, PT, PT, R9.reuse, 0x80, RZ ;  /* 0x0000008009177810 */ /* 0x040fe20007ffe0ff */
[----:B------:R-:W-:-:S03]  /*0300*/  @!P0 IMAD.WIDE.U32 R18, R9, 0x4, R2 ;  /* 0x0000000409128825 */ /* 0x000fc600078e0002 */
[C---:B------:R-:W-:Y:S01]  /*0310*/  ISETP.GE.AND P1, PT, R23.reuse, UR5, PT ;  /* 0x0000000517007c0c */ /* 0x040fe2000bf26270 */
[----:B------:R-:W-:-:S04]  /*0320*/  IMAD.WIDE R12, R23, 0x4, R4 ;  /* 0x00000004170c7825 */ /* 0x000fc800078e0204 */
[----:B------:R-:W-:-:S08]  /*0330*/  IMAD.WIDE R10, R23, 0x4, R6 ;  /* 0x00000004170a7825 */ /* 0x000fd000078e0206 */
[----:B-1----:R-:W1:Y:S01]  /*0340*/  @!P1 LDC R16, c[0x0][0x38c] ;  /* 0x0000e300ff109b82 */ /* 0x002e620000000800 */
[----:B0-----:R-:W-:-:S05]  /*0350*/  @!P0 FFMA R21, R14, R21, R17 ;  /* 0x000000150e158223 */ /* 0x001fca0000000011 */
[----:B------:R0:W-:Y:S04]  /*0360*/  @!P0 STG.E desc[UR14][R18.64], R21 ;  /* 0x0000001512008986 */ /* 0x0001e8000c10190e */
[----:B------:R-:W1:Y:S04]  /*0370*/  @!P1 LDG.E R0, desc[UR14][R12.64] ;  /* 0x0000000e0c009981 */ /* 0x000e68000c1e1900 */
[----:B------:R-:W1:Y:S01]  /*0380*/  @!P1 LDG.E R25, desc[UR14][R10.64] ;  /* 0x0000000e0a199981 */ /* 0x000e62000c1e1900 */
[----:B------:R-:W-:Y:S01]  /*0390*/  IADD3 R8, PT, PT, R9, 0x100, RZ ;  /* 0x0000010009087810 */ /* 0x000fe20007ffe0ff */
[----:B------:R-:W-:-:S03]  /*03a0*/  IMAD.WIDE R14, R23, 0x4, R2 ;  /* 0x00000004170e7825 */ /* 0x000fc600078e0202 */
[----:B------:R-:W-:Y:S01]  /*03b0*/  ISETP.GE.AND P0, PT, R8, UR5, PT ;  /* 0x0000000508007c0c */ /* 0x000fe2000bf06270 */
[----:B-1----:R-:W-:-:S12]  /*03c0*/  @!P1 FFMA R25, R0, R16, R25 ;  /* 0x0000001000199223 */ /* 0x002fd80000000019 */
[----:B------:R-:W1:Y:S01]  /*03d0*/  @!P0 LDC R16, c[0x0][0x38c] ;  /* 0x0000e300ff108b82 */ /* 0x000e620000000800 */
[----:B------:R-:W-:Y:S04]  /*03e0*/  @!P1 STG.E desc[UR14][R14.64], R25 ;  /* 0x000000190e009986 */ /* 0x000fe8000c10190e */
[----:B------:R-:W1:Y:S04]  /*03f0*/  @!P0 LDG.E R0, desc[UR14][R12.64+0x200] ;  /* 0x0002000e0c008981 */ /* 0x000e68000c1e1900 */
[----:B------:R-:W1:Y:S01]  /*0400*/  @!P0 LDG.E R17, desc[UR14][R10.64+0x200] ;  /* 0x0002000e0a118981 */ /* 0x000e62000c1e1900 */
[----:B------:R-:W-:-:S04]  /*0410*/  IADD3 R8, PT, PT, R9, 0x180, RZ ;  /* 0x0000018009087810 */ /* 0x000fc80007ffe0ff */
[----:B------:R-:W-:Y:S01]  /*0420*/  ISETP.GE.AND P1, PT, R8, UR5, PT ;  /* 0x0000000508007c0c */ /* 0x000fe2000bf26270 */
[----:B-1----:R-:W-:-:S12]  /*0430*/  @!P0 FFMA R17, R0, R16, R17 ;  /* 0x0000001000118223 */ /* 0x002fd80000000011 */
[----:B------:R-:W1:Y:S01]  /*0440*/  @!P1 LDC R16, c[0x0][0x38c] ;  /* 0x0000e300ff109b82 */ /* 0x000e620000000800 */
[----:B------:R2:W-:Y:S04]  /*0450*/  @!P0 STG.E desc[UR14][R14.64+0x200], R17 ;  /* 0x000200110e008986 */ /* 0x0005e8000c10190e */
[----:B------:R-:W1:Y:S04]  /*0460*/  @!P1 LDG.E R0, desc[UR14][R12.64+0x400] ;  /* 0x0004000e0c009981 */ /* 0x000e68000c1e1900 */
[----:B0-----:R-:W1:Y:S01]  /*0470*/  @!P1 LDG.E R19, desc[UR14][R10.64+0x400] ;  /* 0x0004000e0a139981 */ /* 0x001e62000c1e1900 */
[----:B------:R-:W-:-:S04]  /*0480*/  IADD3 R8, PT, PT, R9, 0x200, RZ ;  /* 0x0000020009087810 */ /* 0x000fc80007ffe0ff */
[----:B------:R-:W-:Y:S01]  /*0490*/  ISETP.GE.AND P0, PT, R8, UR5, PT ;  /* 0x0000000508007c0c */ /* 0x000fe2000bf06270 */
[----:B-1----:R-:W-:-:S12]  /*04a0*/  @!P1 FFMA R19, R0, R16, R19 ;  /* 0x0000001000139223 */ /* 0x002fd80000000013 */
[----:B------:R-:W0:Y:S01]  /*04b0*/  @!P0 LDC R16, c[0x0][0x38c] ;  /* 0x0000e300ff108b82 */ /* 0x000e220000000800 */
[----:B------:R1:W-:Y:S04]  /*04c0*/  @!P1 STG.E desc[UR14][R14.64+0x400], R19 ;  /* 0x000400130e009986 */ /* 0x0003e8000c10190e */
[----:B------:R-:W0:Y:S04]  /*04d0*/  @!P0 LDG.E R0, desc[UR14][R12.64+0x600] ;  /* 0x0006000e0c008981 */ /* 0x000e28000c1e1900 */
[----:B------:R-:W0:Y:S01]  /*04e0*/  @!P0 LDG.E R21, desc[UR14][R10.64+0x600] ;  /* 0x0006000e0a158981 */ /* 0x000e22000c1e1900 */
[----:B------:R-:W-:-:S04]  /*04f0*/  IADD3 R8, PT, PT, R9, 0x280, RZ ;  /* 0x0000028009087810 */ /* 0x000fc80007ffe0ff */
[----:B------:R-:W-:Y:S01]  /*0500*/  ISETP.GE.AND P1, PT, R8, UR5, PT ;  /* 0x0000000508007c0c */ /* 0x000fe2000bf26270 */
[----:B------:R-:W-:Y:S02]  /*0510*/  VIADD R8, R9, 0x300 ;  /* 0x0000030009087836 */ /* 0x000fe40000000000 */
[----:B0-----:R-:W-:-:S10]  /*0520*/  @!P0 FFMA R21, R0, R16, R21 ;  /* 0x0000001000158223 */ /* 0x001fd40000000015 */
[----:B------:R-:W0:Y:S01]  /*0530*/  @!P1 LDC R16, c[0x0][0x38c] ;  /* 0x0000e300ff109b82 */ /* 0x000e220000000800 */
[----:B------:R3:W-:Y:S04]  /*0540*/  @!P0 STG.E desc[UR14][R14.64+0x600], R21 ;  /* 0x000600150e008986 */ /* 0x0007e8000c10190e */
[----:B------:R-:W0:Y:S04]  /*0550*/  @!P1 LDG.E R0, desc[UR14][R12.64+0x800] ;  /* 0x0008000e0c009981 */ /* 0x000e28000c1e1900 */
[----:B--2---:R-:W0:Y:S01]  /*0560*/  @!P1 LDG.E R17, desc[UR14][R10.64+0x800] ;  /* 0x0008000e0a119981 */ /* 0x004e22000c1e1900 */
[----:B------:R-:W-:-:S02]  /*0570*/  ISETP.GE.AND P0, PT, R8, UR5, PT ;  /* 0x0000000508007c0c */ /* 0x000fc4000bf06270 */
[----:B------:R-:W-:Y:S01]  /*0580*/  IADD3 R8, PT, PT, R9, 0x380, RZ ;  /* 0x0000038009087810 */ /* 0x000fe20007ffe0ff */
[----:B0-----:R-:W-:-:S10]  /*0590*/  @!P1 FFMA R17, R0, R16, R17 ;  /* 0x0000001000119223 */ /* 0x001fd40000000011 */
[----:B------:R-:W0:Y:S01]  /*05a0*/  @!P0 LDC R16, c[0x0][0x38c] ;  /* 0x0000e300ff108b82 */ /* 0x000e220000000800 */
[----:B------:R2:W-:Y:S04]  /*05b0*/  @!P1 STG.E desc[UR14][R14.64+0x800], R17 ;  /* 0x000800110e009986 */ /* 0x0005e8000c10190e */
[----:B------:R-:W0:Y:S04]  /*05c0*/  @!P0 LDG.E R0, desc[UR14][R12.64+0xa00] ;  /* 0x000a000e0c008981 */ /* 0x000e28000c1e1900 */
[----:B-1----:R-:W0:Y:S01]  /*05d0*/  @!P0 LDG.E R19, desc[UR14][R10.64+0xa00] ;  /* 0x000a000e0a138981 */ /* 0x002e22000c1e1900 */
[----:B------:R-:W-:-:S13]  /*05e0*/  ISETP.GE.AND P1, PT, R8, UR5, PT ;  /* 0x0000000508007c0c */ /* 0x000fda000bf26270 */
[----:B------:R-:W1:Y:S01]  /*05f0*/  @!P1 LDC R8, c[0x0][0x38c] ;  /* 0x0000e300ff089b82 */ /* 0x000e620000000800 */
[----:B0-----:R-:W-:-:S05]  /*0600*/  @!P0 FFMA R19, R0, R16, R19 ;  /* 0x0000001000138223 */ /* 0x001fca0000000013 */
[----:B------:R2:W-:Y:S04]  /*0610*/  @!P0 STG.E desc[UR14][R14.64+0xa00], R19 ;  /* 0x000a00130e008986 */ /* 0x0005e8000c10190e */
[----:B------:R-:W1:Y:S04]  /*0620*/  @!P1 LDG.E R0, desc[UR14][R12.64+0xc00] ;  /* 0x000c000e0c009981 */ /* 0x000e68000c1e1900 */
[----:B---3--:R-:W1:Y:S01]  /*0630*/  @!P1 LDG.E R21, desc[UR14][R10.64+0xc00] ;  /* 0x000c000e0a159981 */ /* 0x008e62000c1e1900 */
[----:B------:R-:W-:Y:S01]  /*0640*/  ULOP3.LUT UR4, UR12, 0x7ffffff8, URZ, 0xc0, !UPT ;  /* 0x7ffffff80c047892 */ /* 0x000fe2000f8ec0ff */
[----:B-1----:R-:W-:-:S05]  /*0650*/  @!P1 FFMA R21, R0, R8, R21 ;  /* 0x0000000800159223 */ /* 0x002fca0000000015 */
[----:B------:R-:W-:Y:S01]  /*0660*/  MOV R0, UR4 ;  /* 0x0000000400007c02 */ /* 0x000fe20008000f00 */
[----:B------:R2:W-:Y:S03]  /*0670*/  @!P1 STG.E desc[UR14][R14.64+0xc00], R21 ;  /* 0x000c00150e009986 */ /* 0x0005e6000c10190e */
[----:B------:R-:W-:-:S13]  /*0680*/  ISETP.NE.AND P0, PT, R0, 0x8, PT ;  /* 0x000000080000780c */ /* 0x000fda0003f05270 */
[----:B--2---:R-:W-:Y:S05]  /*0690*/  @!P0 BRA `(.L_x_1) ;  /* 0x0000000400148947 */ /* 0x004fea0003800000 */
[----:B------:R-:W-:Y:S01]  /*06a0*/  HFMA2 R8, -RZ, RZ, 0, 4.76837158203125e-07 ;  /* 0x00000008ff087431 */ /* 0x000fe200000001ff */
[----:B------:R-:W0:Y:S06]  /*06b0*/  LDCU UR4, c[0x0][0x38c] ;  /* 0x00007180ff0477ac */ /* 0x000e2c0008000800 */
.L_x_4:
[----:B-1----:R-:W-:-:S04]  /*06c0*/  LEA R17, R8, R9, 0x7 ;  /* 0x0000000908117211 */ /* 0x002fc800078e38ff */
[----:B------:R-:W-:-:S13]  /*06d0*/  ISETP.GE.AND P0, PT, R17, UR5, PT ;  /* 0x0000000511007c0c */ /* 0x000fda000bf06270 */
[C---:B------:R-:W-:Y:S01]  /*06e0*/  @!P0 IMAD.WIDE.U32 R10, R17.reuse, 0x4, R4 ;  /* 0x00000004110a8825 */ /* 0x040fe200078e0004 */
[----:B------:R-:W1:Y:S03]  /*06f0*/  @!P0 LDC R27, c[0x0][0x38c] ;  /* 0x0000e300ff1b8b82 */ /* 0x000e660000000800 */
[C---:B------:R-:W-:Y:S02]  /*0700*/  @!P0 IMAD.WIDE.U32 R20, R17.reuse, 0x4, R6 ;  /* 0x0000000411148825 */ /* 0x040fe400078e0006 */
[----:B------:R-:W1:Y:S04]  /*0710*/  @!P0 LDG.E R10, desc[UR14][R10.64] ;  /* 0x0000000e0a0a8981 */ /* 0x000e68000c1e1900 */
[----:B------:R2:W1:Y:S01]  /*0720*/  @!P0 LDG.E R21, desc[UR14][R20.64] ;  /* 0x0000000e14158981 */ /* 0x000462000c1e1900 */
[C---:B------:R-:W-:Y:S01]  /*0730*/  IADD3 R25, PT, PT, R17.reuse, 0x80, RZ ;  /* 0x0000008011197810 */ /* 0x040fe20007ffe0ff */
[----:B------:R-:W-:-:S03]  /*0740*/  @!P0 IMAD.WIDE.U32 R18, R17, 0x4, R2 ;  /* 0x0000000411128825 */ /* 0x000fc600078e0002 */
[C---:B------:R-:W-:Y:S01]  /*0750*/  ISETP.GE.AND P1, PT, R25.reuse, UR5, PT ;  /* 0x0000000519007c0c */ /* 0x040fe2000bf26270 */
[----:B------:R-:W-:-:S04]  /*0760*/  IMAD.WIDE R14, R25, 0x4, R4 ;  /* 0x00000004190e7825 */ /* 0x000fc800078e0204 */
[----:B------:R-:W-:-:S08]  /*0770*/  IMAD.WIDE R12, R25, 0x4, R6 ;  /* 0x00000004190c7825 */ /* 0x000fd000078e0206 */
[----:B--2---:R-:W2:Y:S01]  /*0780*/  @!P1 LDC R20, c[0x0][0x38c] ;  /* 0x0000e300ff149b82 */ /* 0x004ea20000000800 */
[----:B-1----:R-:W-:-:S05]  /*0790*/  @!P0 FFMA R27, R10, R27, R21 ;  /* 0x0000001b0a1b8223 */ /* 0x002fca0000000015 */
[----:B------:R1:W-:Y:S04]  /*07a0*/  @!P0 STG.E desc[UR14][R18.64], R27 ;  /* 0x0000001b12008986 */ /* 0x0003e8000c10190e */
[----:B------:R-:W2:Y:S04]  /*07b0*/  @!P1 LDG.E R16, desc[UR14][R14.64] ;  /* 0x0000000e0e109981 */ /* 0x000ea8000c1e1900 */
[----:B------:R-:W2:Y:S01]  /*07c0*/  @!P1 LDG.E R23, desc[UR14][R12.64] ;  /* 0x0000000e0c179981 */ /* 0x000ea2000c1e1900 */
[----:B------:R-:W-:-:S05]  /*07d0*/  VIADD R10, R17, 0x100 ;  /* 0x00000100110a7836 */ /* 0x000fca0000000000 */
[----:B------:R-:W-:Y:S01]  /*07e0*/  ISETP.GE.AND P0, PT, R10, UR5, PT ;  /* 0x000000050a007c0c */ /* 0x000fe2000bf06270 */
[----:B------:R-:W-:-:S04]  /*07f0*/  IMAD.WIDE R10, R25, 0x4, R2 ;  /* 0x00000004190a7825 */ /* 0x000fc800078e0202 */
[----:B--2---:R-:W-:-:S08]  /*0800*/  @!P1 FFMA R25, R16, R20, R23 ;  /* 0x0000001410199223 */ /* 0x004fd00000000017 */
[----:B------:R-:W2:Y:S01]  /*0810*/  @!P0 LDC R23, c[0x0][0x38c] ;  /* 0x0000e300ff178b82 */ /* 0x000ea20000000800 */
[----:B------:R-:W-:Y:S04]  /*0820*/  @!P1 STG.E desc[UR14][R10.64], R25 ;  /* 0x000000190a009986 */ /* 0x000fe8000c10190e */
[----:B------:R-:W2:Y:S04]  /*0830*/  @!P0 LDG.E R20, desc[UR14][R14.64+0x200] ;  /* 0x0002000e0e148981 */ /* 0x000ea8000c1e1900 */
[----:B------:R-:W2:Y:S01]  /*0840*/  @!P0 LDG.E R21, desc[UR14][R12.64+0x200] ;  /* 0x0002000e0c158981 */ /* 0x000ea2000c1e1900 */
[----:B------:R-:W-:-:S04]  /*0850*/  IADD3 R16, PT, PT, R17, 0x180, RZ ;  /* 0x0000018011107810 */ /* 0x000fc80007ffe0ff */
[----:B------:R-:W-:Y:S01]  /*0860*/  ISETP.GE.AND P1, PT, R16, UR5, PT ;  /* 0x0000000510007c0c */ /* 0x000fe2000bf26270 */
[----:B--2---:R-:W-:-:S12]  /*0870*/  @!P0 FFMA R23, R20, R23, R21 ;  /* 0x0000001714178223 */ /* 0x004fd80000000015 */
[----:B------:R-:W2:Y:S01]  /*0880*/  @!P1 LDC R21, c[0x0][0x38c] ;  /* 0x0000e300ff159b82 */ /* 0x000ea20000000800 */
[----:B------:R3:W-:Y:S04]  /*0890*/  @!P0 STG.E desc[UR14][R10.64+0x200], R23 ;  /* 0x000200170a008986 */ /* 0x0007e8000c10190e */
[----:B-1----:R-:W2:Y:S04]  /*08a0*/  @!P1 LDG.E R18, desc[UR14][R14.64+0x400] ;  /* 0x0004000e0e129981 */ /* 0x002ea8000c1e1900 */
[----:B------:R-:W2:Y:S01]  /*08b0*/  @!P1 LDG.E R19, desc[UR14][R12.64+0x400] ;  /* 0x0004000e0c139981 */ /* 0x000ea2000c1e1900 */
[----:B------:R-:W-:-:S04]  /*08c0*/  IADD3 R16, PT, PT, R17, 0x200, RZ ;  /* 0x0000020011107810 */ /* 0x000fc80007ffe0ff */
[----:B------:R-:W-:-:S13]  /*08d0*/  ISETP.GE.AND P0, PT, R16, UR5, PT ;  /* 0x0000000510007c0c */ /* 0x000fda000bf06270 */
[----:B------:R-:W3:Y:S01]  /*08e0*/  @!P0 LDC R20, c[0x0][0x38c] ;  /* 0x0000e300ff148b82 */ /* 0x000ee20000000800 */
[----:B--2---:R-:W-:-:S05]  /*08f0*/  @!P1 FFMA R21, R18, R21, R19 ;  /* 0x0000001512159223 */ /* 0x004fca0000000013 */
[----:B------:R1:W-:Y:S04]  /*0900*/  @!P1 STG.E desc[UR14][R10.64+0x400], R21 ;  /* 0x000400150a009986 */ /* 0x0003e8000c10190e */
[----:B------:R-:W3:Y:S04]  /*0910*/  @!P0 LDG.E R18, desc[UR14][R14.64+0x600] ;  /* 0x0006000e0e128981 */ /* 0x000ee8000c1e1900 */
[----:B------:R-:W3:Y:S01]  /*0920*/  @!P0 LDG.E R19, desc[UR14][R12.64+0x600] ;  /* 0x0006000e0c138981 */ /* 0x000ee2000c1e1900 */
[----:B------:R-:W-:-:S04]  /*0930*/  IADD3 R16, PT, PT, R17, 0x280, RZ ;  /* 0x0000028011107810 */ /* 0x000fc80007ffe0ff */
[----:B------:R-:W-:Y:S01]  /*0940*/  ISETP.GE.AND P1, PT, R16, UR5, PT ;  /* 0x0000000510007c0c */ /* 0x000fe2000bf26270 */
[----:B---3--:R-:W-:-:S12]  /*0950*/  @!P0 FFMA R23, R18, R20, R19 ;  /* 0x0000001412178223 */ /* 0x008fd80000000013 */
[----:B------:R-:W1:Y:S01]  /*0960*/  @!P1 LDC R20, c[0x0][0x38c] ;  /* 0x0000e300ff149b82 */ /* 0x000e620000000800 */
[----:B------:R2:W-:Y:S04]  /*0970*/  @!P0 STG.E desc[UR14][R10.64+0x600], R23 ;  /* 0x000600170a008986 */ /* 0x0005e8000c10190e */
        /* <DEDUP_REMOVED lines=8> */
[----:B------:R-:W1:Y:S01]  /*0a00*/  @!P0 LDG.E R19, desc[UR14][R12.64+0xa00] ;  /* 0x000a000e0c138981 */ /* 0x000e62000c1e1900 */
[----:B------:R-:W-:Y:S01]  /*0a10*/  IADD3 R17, PT, PT, R17, 0x380, RZ ;  /* 0x0000038011117810 */ /* 0x000fe20007ffe0ff */
[----:B------:R-:W-:Y:S01]  /*0a20*/  VIADD R8, R8, 0x8 ;  /* 0x0000000808087836 */ /* 0x000fe20000000000 */
[----:B------:R-:W-:Y:S04]  /*0a30*/  BSSY.RECONVERGENT B0, `(.L_x_2) ;  /* 0x000000a000007945 */ /* 0x000fe80003800200 */
[----:B------:R-:W-:Y:S01]  /*0a40*/  ISETP.NE.AND P1, PT, R8, R0, PT ;  /* 0x000000000800720c */ /* 0x000fe20003f25270 */
[----:B-1----:R-:W-:-:S05]  /*0a50*/  @!P0 FFMA R19, R16, R18, R19 ;  /* 0x0000001210138223 */ /* 0x002fca0000000013 */
[----:B------:R2:W-:Y:S01]  /*0a60*/  @!P0 STG.E desc[UR14][R10.64+0xa00], R19 ;  /* 0x000a00130a008986 */ /* 0x0005e2000c10190e */
[----:B------:R-:W-:-:S13]  /*0a70*/  ISETP.GE.AND P0, PT, R17, UR5, PT ;  /* 0x0000000511007c0c */ /* 0x000fda000bf06270 */
[----:B--2---:R-:W-:Y:S05]  /*0a80*/  @P0 BRA `(.L_x_3) ;  /* 0x0000000000100947 */ /* 0x004fea0003800000 */
[----:B------:R-:W0:Y:S04]  /*0a90*/  LDG.E R14, desc[UR14][R14.64+0xc00] ;  /* 0x000c000e0e0e7981 */ /* 0x000e28000c1e1900 */
[----:B------:R-:W0:Y:S02]  /*0aa0*/  LDG.E R13, desc[UR14][R12.64+0xc00] ;  /* 0x000c000e0c0d7981 */ /* 0x000e24000c1e1900 */
[----:B0-----:R-:W-:-:S05]  /*0ab0*/  FFMA R17, R14, UR4, R13 ;  /* 0x000000040e117c23 */ /* 0x001fca000800000d */
[----:B------:R1:W-:Y:S02]  /*0ac0*/  STG.E desc[UR14][R10.64+0xc00], R17 ;  /* 0x000c00110a007986 */ /* 0x0003e4000c10190e */
.L_x_3:
[----:B0-----:R-:W-:Y:S05]  /*0ad0*/  BSYNC.RECONVERGENT B0 ;  /* 0x0000000000007941 */ /* 0x001fea0003800200 */
.L_x_2:
[----:B------:R-:W-:Y:S05]  /*0ae0*/  @P1 BRA `(.L_x_4) ;  /* 0xfffffff800f41947 */ /* 0x000fea000383ffff */
.L_x_1:
[----:B------:R-:W-:-:S13]  /*0af0*/  ISETP.NE.AND P0, PT, RZ, UR6, PT ;  /* 0x00000006ff007c0c */ /* 0x000fda000bf05270 */
[----:B------:R-:W-:Y:S05]  /*0b00*/  @!P0 EXIT ;  /* 0x000000000000894d */ /* 0x000fea0003800000 */
[----:B------:R-:W2:Y:S01]  /*0b10*/  LDC R8, c[0x0][0x388] ;  /* 0x0000e200ff087b82 */ /* 0x000ea20000000800 */
[----:B------:R-:W-:Y:S01]  /*0b20*/  UISETP.GE.U32.AND UP0, UPT, UR6, 0x4, UPT ;  /* 0x000000040600788c */ /* 0x000fe2000bf06070 */
[----:B--2---:R-:W-:-:S04]  /*0b30*/  LOP3.LUT R24, R8, 0x3, RZ, 0xc0, !PT ;  /* 0x0000000308187812 */ /* 0x004fc800078ec0ff */
[----:B------:R-:W-:-:S04]  /*0b40*/  ISETP.NE.AND P0, PT, R24, RZ, PT ;  /* 0x000000ff1800720c */ /* 0x000fc80003f05270 */
[----:B------:R-:W-:Y:S09]  /*0b50*/  BRA.U !UP0, `(.L_x_5) ;  /* 0x0000000108a47547 */ /* 0x000ff2000b800000 */
[----:B01----:R-:W-:-:S04]  /*0b60*/  LEA R11, R0, R9, 0x7 ;  /* 0x00000009000b7211 */ /* 0x003fc800078e38ff */
[----:B------:R-:W-:-:S13]  /*0b70*/  ISETP.GE.AND P1, PT, R11, UR5, PT ;  /* 0x000000050b007c0c */ /* 0x000fda000bf26270 */
[C---:B------:R-:W-:Y:S01]  /*0b80*/  @!P1 IMAD.WIDE R14, R11.reuse, 0x4, R4 ;  /* 0x000000040b0e9825 */ /* 0x040fe200078e0204 */
[----:B------:R-:W0:Y:S03]  /*0b90*/  @!P1 LDC R25, c[0x0][0x38c] ;  /* 0x0000e300ff199b82 */ /* 0x000e260000000800 */
[C---:B------:R-:W-:Y:S02]  /*0ba0*/  @!P1 IMAD.WIDE R16, R11.reuse, 0x4, R6 ;  /* 0x000000040b109825 */ /* 0x040fe400078e0206 */
[----:B------:R-:W0:Y:S04]  /*0bb0*/  @!P1 LDG.E R14, desc[UR14][R14.64] ;  /* 0x0000000e0e0e9981 */ /* 0x000e28000c1e1900 */
[----:B------:R-:W0:Y:S01]  /*0bc0*/  @!P1 LDG.E R17, desc[UR14][R16.64] ;  /* 0x0000000e10119981 */ /* 0x000e22000c1e1900 */
[C---:B------:R-:W-:Y:S01]  /*0bd0*/  IADD3 R23, PT, PT, R11.reuse, 0x80, RZ ;  /* 0x000000800b177810 */ /* 0x040fe20007ffe0ff */
[----:B------:R-:W-:-:S03]  /*0be0*/  @!P1 IMAD.WIDE R12, R11, 0x4, R2 ;  /* 0x000000040b0c9825 */ /* 0x000fc600078e0202 */
[----:B------:R-:W-:-:S13]  /*0bf0*/  ISETP.GE.AND P2, PT, R23, UR5, PT ;  /* 0x0000000517007c0c */ /* 0x000fda000bf46270 */
[C---:B------:R-:W-:Y:S01]  /*0c00*/  @!P2 IMAD.WIDE R18, R23.reuse, 0x4, R4 ;  /* 0x000000041712a825 */ /* 0x040fe200078e0204 */
[----:B------:R-:W1:Y:S03]  /*0c10*/  @!P2 LDC R27, c[0x0][0x38c] ;  /* 0x0000e300ff1bab82 */ /* 0x000e660000000800 */
[----:B------:R-:W-:-:S04]  /*0c20*/  @!P2 IMAD.WIDE R20, R23, 0x4, R6 ;  /* 0x000000041714a825 */ /* 0x000fc800078e0206 */
[----:B0-----:R-:W-:-:S05]  /*0c30*/  @!P1 FFMA R25, R14, R25, R17 ;  /* 0x000000190e199223 */ /* 0x001fca0000000011 */
[----:B------:R0:W-:Y:S04]  /*0c40*/  @!P1 STG.E desc[UR14][R12.64], R25 ;  /* 0x000000190c009986 */ /* 0x0001e8000c10190e */
[----:B------:R-:W1:Y:S04]  /*0c50*/  @!P2 LDG.E R18, desc[UR14][R18.64] ;  /* 0x0000000e1212a981 */ /* 0x000e68000c1e1900 */
[----:B------:R-:W1:Y:S01]  /*0c60*/  @!P2 LDG.E R21, desc[UR14][R20.64] ;  /* 0x0000000e1415a981 */ /* 0x000e62000c1e1900 */
[----:B------:R-:W-:Y:S01]  /*0c70*/  IADD3 R29, PT, PT, R11, 0x100, RZ ;  /* 0x000001000b1d7810 */ /* 0x000fe20007ffe0ff */
[----:B------:R-:W-:-:S03]  /*0c80*/  @!P2 IMAD.WIDE R14, R23, 0x4, R2 ;  /* 0x00000004170ea825 */ /* 0x000fc600078e0202 */
[----:B------:R-:W-:-:S13]  /*0c90*/  ISETP.GE.AND P1, PT, R29, UR5, PT ;  /* 0x000000051d007c0c */ /* 0x000fda000bf26270 */
[----:B------:R-:W-:-:S04]  /*0ca0*/  @!P1 IMAD.WIDE R16, R29, 0x4, R4 ;  /* 0x000000041d109825 */ /* 0x000fc800078e0204 */
[----:B------:R-:W-:-:S04]  /*0cb0*/  @!P1 IMAD.WIDE R22, R29, 0x4, R6 ;  /* 0x000000041d169825 */ /* 0x000fc800078e0206 */
[----:B-1----:R-:W-:Y:S02]  /*0cc0*/  @!P2 FFMA R27, R18, R27, R21 ;  /* 0x0000001b121ba223 */ /* 0x002fe40000000015 */
[----:B------:R-:W1:Y:S03]  /*0cd0*/  @!P1 LDC R21, c[0x0][0x38c] ;  /* 0x0000e300ff159b82 */ /* 0x000e660000000800 */
[----:B------:R2:W-:Y:S04]  /*0ce0*/  @!P2 STG.E desc[UR14][R14.64], R27 ;  /* 0x0000001b0e00a986 */ /* 0x0005e8000c10190e */
[----:B------:R3:W1:Y:S04]  /*0cf0*/  @!P1 LDG.E R16, desc[UR14][R16.64] ;  /* 0x0000000e10109981 */ /* 0x000668000c1e1900 */
[----:B------:R-:W1:Y:S01]  /*0d00*/  @!P1 LDG.E R23, desc[UR14][R22.64] ;  /* 0x0000000e16179981 */ /* 0x000e62000c1e1900 */
[----:B0-----:R-:W-:Y:S01]  /*0d10*/  IADD3 R25, PT, PT, R11, 0x180, RZ ;  /* 0x000001800b197810 */ /* 0x001fe20007ffe0ff */
[----:B------:R-:W-:-:S03]  /*0d20*/  @!P1 IMAD.WIDE R10, R29, 0x4, R2 ;  /* 0x000000041d0a9825 */ /* 0x000fc600078e0202 */
[----:B------:R-:W-:-:S13]  /*0d30*/  ISETP.GE.AND P2, PT, R25, UR5, PT ;  /* 0x0000000519007c0c */ /* 0x000fda000bf46270 */
[C---:B------:R-:W-:Y:S01]  /*0d40*/  @!P2 IMAD.WIDE R12, R25.reuse, 0x4, R4 ;  /* 0x00000004190ca825 */ /* 0x040fe200078e0204 */
[----:B---3--:R-:W0:Y:S03]  /*0d50*/  @!P2 LDC R17, c[0x0][0x38c] ;  /* 0x0000e300ff11ab82 */ /* 0x008e260000000800 */
[----:B------:R-:W-:-:S04]  /*0d60*/  @!P2 IMAD.WIDE R18, R25, 0x4, R6 ;  /* 0x000000041912a825 */ /* 0x000fc800078e0206 */
[----:B-1----:R-:W-:-:S05]  /*0d70*/  @!P1 FFMA R21, R16, R21, R23 ;  /* 0x0000001510159223 */ /* 0x002fca0000000017 */
[----:B------:R3:W-:Y:S04]  /*0d80*/  @!P1 STG.E desc[UR14][R10.64], R21 ;  /* 0x000000150a009986 */ /* 0x0007e8000c10190e */
[----:B------:R-:W0:Y:S04]  /*0d90*/  @!P2 LDG.E R12, desc[UR14][R12.64] ;  /* 0x0000000e0c0ca981 */ /* 0x000e28000c1e1900 */
[----:B------:R-:W0:Y:S01]  /*0da0*/  @!P2 LDG.E R19, desc[UR14][R18.64] ;  /* 0x0000000e1213a981 */ /* 0x000e22000c1e1900 */
[----:B--2---:R-:W-:Y:S01]  /*0db0*/  @!P2 IMAD.WIDE R14, R25, 0x4, R2 ;  /* 0x00000004190ea825 */ /* 0x004fe200078e0202 */
[----:B------:R-:W-:-:S03]  /*0dc0*/  IADD3 R0, PT, PT, R0, 0x4, RZ ;  /* 0x0000000400007810 */ /* 0x000fc60007ffe0ff */
[----:B0-----:R-:W-:-:S05]  /*0dd0*/  @!P2 FFMA R17, R12, R17, R19 ;  /* 0x000000110c11a223 */ /* 0x001fca0000000013 */
[----:B------:R3:W-:Y:S02]  /*0de0*/  @!P2 STG.E desc[UR14][R14.64], R17 ;  /* 0x000000110e00a986 */ /* 0x0007e4000c10190e */
.L_x_5:
[----:B------:R-:W-:Y:S05]  /*0df0*/  @!P0 EXIT ;  /* 0x000000000000894d */ /* 0x000fea0003800000 */
[----:B------:R-:W-:Y:S02]  /*0e00*/  ISETP.NE.AND P0, PT, R24, 0x1, PT ;  /* 0x000000011800780c */ /* 0x000fe40003f05270 */
[----:B------:R-:W-:-:S04]  /*0e10*/  LOP3.LUT R8, R8, 0x1, RZ, 0xc0, !PT ;  /* 0x0000000108087812 */ /* 0x000fc800078ec0ff */
[----:B------:R-:W-:-:S07]  /*0e20*/  ISETP.NE.U32.AND P2, PT, R8, 0x1, PT ;  /* 0x000000010800780c */ /* 0x000fce0003f45070 */
[----:B------:R-:W-:Y:S06]  /*0e30*/  @!P0 BRA `(.L_x_6) ;  /* 0x0000000000548947 */ /* 0x000fec0003800000 */
[----:B0--3--:R-:W-:-:S05]  /*0e40*/  IMAD R15, R0, 0x80, R9 ;  /* 0x00000080000f7824 */ /* 0x009fca00078e0209 */
[----:B------:R-:W-:-:S13]  /*0e50*/  ISETP.GE.AND P0, PT, R15, UR5, PT ;  /* 0x000000050f007c0c */ /* 0x000fda000bf06270 */
[C---:B-1----:R-:W-:Y:S01]  /*0e60*/  @!P0 IMAD.WIDE R10, R15.reuse, 0x4, R4 ;  /* 0x000000040f0a8825 */ /* 0x042fe200078e0204 */
[----:B------:R-:W0:Y:S03]  /*0e70*/  @!P0 LDC R21, c[0x0][0x38c] ;  /* 0x0000e300ff158b82 */ /* 0x000e260000000800 */
[C---:B------:R-:W-:Y:S02]  /*0e80*/  @!P0 IMAD.WIDE R12, R15.reuse, 0x4, R6 ;  /* 0x000000040f0c8825 */ /* 0x040fe400078e0206 */
[----:B------:R-:W0:Y:S04]  /*0e90*/  @!P0 LDG.E R10, desc[UR14][R10.64] ;  /* 0x0000000e0a0a8981 */ /* 0x000e28000c1e1900 */
[----:B------:R-:W0:Y:S01]  /*0ea0*/  @!P0 LDG.E R13, desc[UR14][R12.64] ;  /* 0x0000000e0c0d8981 */ /* 0x000e22000c1e1900 */
[C---:B------:R-:W-:Y:S01]  /*0eb0*/  IADD3 R23, PT, PT, R15.reuse, 0x80, RZ ;  /* 0x000000800f177810 */ /* 0x040fe20007ffe0ff */
[----:B------:R-:W-:-:S03]  /*0ec0*/  @!P0 IMAD.WIDE R14, R15, 0x4, R2 ;  /* 0x000000040f0e8825 */ /* 0x000fc600078e0202 */
[----:B------:R-:W-:-:S13]  /*0ed0*/  ISETP.GE.AND P1, PT, R23, UR5, PT ;  /* 0x0000000517007c0c */ /* 0x000fda000bf26270 */
[----:B------:R-:W-:-:S04]  /*0ee0*/  @!P1 IMAD.WIDE R16, R23, 0x4, R4 ;  /* 0x0000000417109825 */ /* 0x000fc800078e0204 */
[----:B------:R-:W-:-:S04]  /*0ef0*/  @!P1 IMAD.WIDE R18, R23, 0x4, R6 ;  /* 0x0000000417129825 */ /* 0x000fc800078e0206 */
[----:B0-----:R-:W-:Y:S02]  /*0f00*/  @!P0 FFMA R21, R10, R21, R13 ;  /* 0x000000150a158223 */ /* 0x001fe4000000000d */
[----:B------:R-:W0:Y:S03]  /*0f10*/  @!P1 LDC R13, c[0x0][0x38c] ;  /* 0x0000e300ff0d9b82 */ /* 0x000e260000000800 */
[----:B------:R2:W-:Y:S04]  /*0f20*/  @!P0 STG.E desc[UR14][R14.64], R21 ;  /* 0x000000150e008986 */ /* 0x0005e8000c10190e */
[----:B------:R-:W0:Y:S04]  /*0f30*/  @!P1 LDG.E R16, desc[UR14][R16.64] ;  /* 0x0000000e10109981 */ /* 0x000e28000c1e1900 */
[----:B------:R-:W0:Y:S01]  /*0f40*/  @!P1 LDG.E R19, desc[UR14][R18.64] ;  /* 0x0000000e12139981 */ /* 0x000e22000c1e1900 */
[----:B------:R-:W-:Y:S01]  /*0f50*/  @!P1 IMAD.WIDE R10, R23, 0x4, R2 ;  /* 0x00000004170a9825 */ /* 0x000fe200078e0202 */
[----:B------:R-:W-:-:S03]  /*0f60*/  IADD3 R0, PT, PT, R0, 0x2, RZ ;  /* 0x0000000200007810 */ /* 0x000fc60007ffe0ff */
[----:B0-----:R-:W-:-:S05]  /*0f70*/  @!P1 FFMA R13, R16, R13, R19 ;  /* 0x0000000d100d9223 */ /* 0x001fca0000000013 */
[----:B------:R2:W-:Y:S02]  /*0f80*/  @!P1 STG.E desc[UR14][R10.64], R13 ;  /* 0x0000000d0a009986 */ /* 0x0005e4000c10190e */
.L_x_6:
[----:B------:R-:W-:Y:S05]  /*0f90*/  @P2 EXIT ;  /* 0x000000000000294d */ /* 0x000fea0003800000 */
[----:B0-----:R-:W-:-:S04]  /*0fa0*/  LEA R9, R0, R9, 0x7 ;  /* 0x0000000900097211 */ /* 0x001fc800078e38ff */
[----:B------:R-:W-:-:S13]  /*0fb0*/  ISETP.GE.AND P0, PT, R9, UR5, PT ;  /* 0x0000000509007c0c */ /* 0x000fda000bf06270 */
[----:B------:R-:W-:Y:S05]  /*0fc0*/  @P0 EXIT ;  /* 0x000000000000094d */ /* 0x000fea0003800000 */
[C---:B------:R-:W-:Y:S01]  /*0fd0*/  IMAD.WIDE R4, R9.reuse, 0x4, R4 ;  /* 0x0000000409047825 */ /* 0x040fe200078e0204 */
[----:B------:R-:W0:Y:S03]  /*0fe0*/  LDCU UR4, c[0x0][0x38c] ;  /* 0x00007180ff0477ac */ /* 0x000e260008000800 */
[C---:B------:R-:W-:Y:S02]  /*0ff0*/  IMAD.WIDE R6, R9.reuse, 0x4, R6 ;  /* 0x0000000409067825 */ /* 0x040fe400078e0206 */
[----:B------:R-:W0:Y:S04]  /*1000*/  LDG.E R4, desc[UR14][R4.64] ;  /* 0x0000000e04047981 */ /* 0x000e28000c1e1900 */
[----:B------:R-:W0:Y:S01]  /*1010*/  LDG.E R7, desc[UR14][R6.64] ;  /* 0x0000000e06077981 */ /* 0x000e22000c1e1900 */
[----:B------:R-:W-:-:S04]  /*1020*/  IMAD.WIDE R2, R9, 0x4, R2 ;  /* 0x0000000409027825 */ /* 0x000fc800078e0202 */
[----:B0-----:R-:W-:-:S05]  /*1030*/  FFMA R9, R4, UR4, R7 ;  /* 0x0000000404097c23 */ /* 0x001fca0008000007 */
[----:B------:R-:W-:Y:S01]  /*1040*/  STG.E desc[UR14][R2.64], R9 ;  /* 0x0000000902007986 */ /* 0x000fe2000c10190e */
[----:B------:R-:W-:Y:S05]  /*1050*/  EXIT ;  /* 0x000000000000794d */ /* 0x000fea0003800000 */
.L_x_0:
[----:B------:R-:W-:-:S06]  /*1060*/  UISETP.GE.AND UP0, UPT, UR12, 0x1, UPT ;  /* 0x000000010c00788c */ /* 0x000fcc000bf06270 */
[----:B------:R-:W-:-:S13]  /*1070*/  PLOP3.LUT P0, PT, PT, PT, UP0, 0x80, 0x8 ;  /* 0x000000000008781c */ /* 0x000fda0003f0f008 */
[----:B0-----:R-:W-:Y:S05]  /*1080*/  @!P0 EXIT ;  /* 0x000000000000894d */ /* 0x001fea0003800000 */
[----:B------:R-:W0:Y:S01]  /*1090*/  LDC R0, c[0x0][0x388] ;  /* 0x0000e200ff007b82 */ /* 0x000e220000000800 */
[----:B------:R-:W1:Y:S01]  /*10a0*/  S2R R13, SR_TID.X ;  /* 0x00000000000d7919 */ /* 0x000e620000002100 */
[----:B------:R-:W-:Y:S01]  /*10b0*/  UISETP.GE.U32.AND UP0, UPT, UR12, 0x8, UPT ;  /* 0x000000080c00788c */ /* 0x000fe2000bf06070 */
[----:B------:R-:W-:Y:S01]  /*10c0*/  UMOV UR4, URZ ;  /* 0x000000ff00047c82 */ /* 0x000fe20008000000 */
[----:B0-----:R-:W-:-:S07]  /*10d0*/  LOP3.LUT P0, R11, R0, 0x7, RZ, 0xc0, !PT ;  /* 0x00000007000b7812 */ /* 0x001fce000780c0ff */
[----:B-1----:R-:W-:Y:S06]  /*10e0*/  BRA.U !UP0, `(.L_x_7) ;  /* 0x00000005081c7547 */ /* 0x002fec000b800000 */
[----:B------:R-:W0:Y:S01]  /*10f0*/  LDC.64 R4, c[0x0][0x390] ;  /* 0x0000e400ff047b82 */ /* 0x000e220000000a00 */
[----:B------:R-:W-:Y:S01]  /*1100*/  UIADD3 UR5, UP0, UPT, UR20, 0x600, URZ ;  /* 0x0000060014057890 */ /* 0x000fe2000ff1e0ff */
[----:B------:R-:W-:Y:S01]  /*1110*/  IADD3 R10, PT, PT, R13, 0x80, RZ ;  /* 0x000000800d0a7810 */ /* 0x000fe20007ffe0ff */
[----:B------:R-:W-:Y:S02]  /*1120*/  ULOP3.LUT UR4, UR12, 0x7ffffff8, URZ, 0xc0, !UPT ;  /* 0x7ffffff80c047892 */ /* 0x000fe4000f8ec0ff */
[----:B------:R-:W-:Y:S02]  /*1130*/  UIADD3 UR10, UP1, UPT, UR5, UR10, URZ ;  /* 0x0000000a050a7290 */ /* 0x000fe4000ff3e0ff */
[----:B------:R-:W-:Y:S01]  /*1140*/  UIADD3 UR8, UP2, UPT, UR5, UR8, URZ ;  /* 0x0000000805087290 */ /* 0x000fe2000ff5e0ff */
[----:B------:R-:W1:Y:S01]  /*1150*/  LDC.64 R6, c[0x0][0x398] ;  /* 0x0000e600ff067b82 */ /* 0x000e620000000a00 */
[----:B------:R-:W-:Y:S02]  /*1160*/  UIADD3.X UR6, UPT, UPT, URZ, UR7, URZ, UP0, !UPT ;  /* 0x00000007ff067290 */ /* 0x000fe400087fe4ff */
[----:B------:R-:W-:-:S02]  /*1170*/  UIADD3 UR5, UP0, UPT, UR5, UR16, URZ ;  /* 0x0000001005057290 */ /* 0x000fc4000ff1e0ff */
[----:B------:R-:W-:Y:S02]  /*1180*/  UIADD3.X UR11, UPT, UPT, UR6, UR11, URZ, UP1, !UPT ;  /* 0x0000000b060b7290 */ /* 0x000fe40008ffe4ff */
[----:B------:R-:W-:Y:S01]  /*1190*/  UIADD3.X UR9, UPT, UPT, UR6, UR9, URZ, UP2, !UPT ;  /* 0x0000000906097290 */ /* 0x000fe200097fe4ff */
[----:B------:R-:W2:Y:S01]  /*11a0*/  LDC.64 R8, c[0x0][0x3a0] ;  /* 0x0000e800ff087b82 */ /* 0x000ea20000000a00 */
[----:B------:R-:W3:Y:S01]  /*11b0*/  LDCU UR13, c[0x0][0x38c] ;  /* 0x00007180ff0d77ac */ /* 0x000ee20008000800 */
[----:B------:R-:W-:Y:S02]  /*11c0*/  UIADD3.X UR6, UPT, UPT, UR6, UR17, URZ, UP0, !UPT ;  /* 0x0000001106067290 */ /* 0x000fe400087fe4ff */
[----:B------:R-:W-:Y:S01]  /*11d0*/  UIADD3 UR12, UPT, UPT, -UR4, URZ, URZ ;  /* 0x000000ff040c7290 */ /* 0x000fe2000fffe1ff */
[----:B0-----:R-:W-:-:S04]  /*11e0*/  IMAD.WIDE.U32 R4, R13, 0x4, R4 ;  /* 0x000000040d047825 */ /* 0x001fc800078e0004 */
[----:B-1----:R-:W-:-:S04]  /*11f0*/  IMAD.WIDE.U32 R6, R13, 0x4, R6 ;  /* 0x000000040d067825 */ /* 0x002fc800078e0006 */
[----:B--23--:R-:W-:-:S07]  /*1200*/  IMAD.WIDE.U32 R8, R13, 0x4, R8 ;  /* 0x000000040d087825 */ /* 0x00cfce00078e0008 */
.L_x_8:
[----:B------:R-:W-:Y:S02]  /*1210*/  IADD3 R20, P2, PT, R8, UR20, RZ ;  /* 0x0000001408147c10 */ /* 0x000fe4000ff5e0ff */
[----:B---3--:R-:W-:Y:S02]  /*1220*/  IADD3 R18, P1, PT, R6, UR20, RZ ;  /* 0x0000001406127c10 */ /* 0x008fe4000ff3e0ff */
[----:B------:R-:W-:Y:S02]  /*1230*/  IADD3.X R21, PT, PT, R9, UR7, RZ, P2, !PT ;  /* 0x0000000709157c10 */ /* 0x000fe400097fe4ff */
[----:B------:R-:W-:-:S04]  /*1240*/  IADD3.X R19, PT, PT, R7, UR7, RZ, P1, !PT ;  /* 0x0000000707137c10 */ /* 0x000fc80008ffe4ff */
[----:B------:R-:W2:Y:S04]  /*1250*/  LDG.E R21, desc[UR14][R20.64] ;  /* 0x0000000e14157981 */ /* 0x000ea8000c1e1900 */
[----:B------:R-:W2:Y:S01]  /*1260*/  LDG.E R18, desc[UR14][R18.64] ;  /* 0x0000000e12127981 */ /* 0x000ea2000c1e1900 */
[----:B------:R-:W-:Y:S01]  /*1270*/  IADD3 R12, P1, PT, R4, UR20, RZ ;  /* 0x00000014040c7c10 */ /* 0x000fe2000ff3e0ff */
[----:B------:R-:W-:Y:S01]  /*1280*/  IMAD.U32 R16, RZ, RZ, UR5 ;  /* 0x00000005ff107e24 */ /* 0x000fe2000f8e00ff */
[----:B------:R-:W-:Y:S02]  /*1290*/  MOV R14, UR10 ;  /* 0x0000000a000e7c02 */ /* 0x000fe40008000f00 */
[----:B------:R-:W-:Y:S02]  /*12a0*/  MOV R15, UR11 ;  /* 0x0000000b000f7c02 */ /* 0x000fe40008000f00 */
[----:B------:R-:W-:-:S02]  /*12b0*/  MOV R17, UR6 ;  /* 0x0000000600117c02 */ /* 0x000fc40008000f00 */
[----:B------:R-:W-:Y:S01]  /*12c0*/  IADD3.X R13, PT, PT, R5, UR7, RZ, P1, !PT ;  /* 0x00000007050d7c10 */ /* 0x000fe20008ffe4ff */
[----:B------:R-:W-:-:S04]  /*12d0*/  IMAD.WIDE R14, R10, 0x4, R14 ;  /* 0x000000040a0e7825 */ /* 0x000fc800078e020e */
[----:B------:R-:W-:-:S04]  /*12e0*/  IMAD.WIDE R16, R10, 0x4, R16 ;  /* 0x000000040a107825 */ /* 0x000fc800078e0210 */
[----:B--2---:R-:W-:-:S05]  /*12f0*/  FFMA R23, R18, UR13, R21 ;  /* 0x0000000d12177c23 */ /* 0x004fca0008000015 */
[----:B------:R0:W-:Y:S04]  /*1300*/  STG.E desc[UR14][R12.64], R23 ;  /* 0x000000170c007986 */ /* 0x0001e8000c10190e */
[----:B------:R-:W2:Y:S04]  /*1310*/  LDG.E R20, desc[UR14][R14.64+-0x600] ;  /* 0xfffa000e0e147981 */ /* 0x000ea8000c1e1900 */
[----:B------:R-:W2:Y:S01]  /*1320*/  LDG.E R21, desc[UR14][R16.64+-0x600] ;  /* 0xfffa000e10157981 */ /* 0x000ea2000c1e1900 */
[----:B------:R-:W-:Y:S02]  /*1330*/  MOV R18, UR8 ;  /* 0x0000000800127c02 */ /* 0x000fe40008000f00 */
[----:B------:R-:W-:-:S03]  /*1340*/  MOV R19, UR9 ;  /* 0x0000000900137c02 */ /* 0x000fc60008000f00 */
[----:B------:R-:W-:-:S04]  /*1350*/  IMAD.WIDE R18, R10, 0x4, R18 ;  /* 0x000000040a127825 */ /* 0x000fc800078e0212 */
[----:B--2---:R-:W-:-:S05]  /*1360*/  FFMA R21, R20, UR13, R21 ;  /* 0x0000000d14157c23 */ /* 0x004fca0008000015 */
[----:B------:R1:W-:Y:S04]  /*1370*/  STG.E desc[UR14][R18.64+-0x600], R21 ;  /* 0xfffa001512007986 */ /* 0x0003e8000c10190e */
[----:B------:R-:W2:Y:S04]  /*1380*/  LDG.E R20, desc[UR14][R14.64+-0x400] ;  /* 0xfffc000e0e147981 */ /* 0x000ea8000c1e1900 */
[----:B------:R-:W2:Y:S02]  /*1390*/  LDG.E R25, desc[UR14][R16.64+-0x400] ;  /* 0xfffc000e10197981 */ /* 0x000ea4000c1e1900 */
[----:B--2---:R-:W-:-:S05]  /*13a0*/  FFMA R25, R20, UR13, R25 ;  /* 0x0000000d14197c23 */ /* 0x004fca0008000019 */
[----:B------:R2:W-:Y:S04]  /*13b0*/  STG.E desc[UR14][R18.64+-0x400], R25 ;  /* 0xfffc001912007986 */ /* 0x0005e8000c10190e */
[----:B0-----:R-:W3:Y:S04]  /*13c0*/  LDG.E R12, desc[UR14][R14.64+-0x200] ;  /* 0xfffe000e0e0c7981 */ /* 0x001ee8000c1e1900 */
[----:B------:R-:W3:Y:S02]  /*13d0*/  LDG.E R13, desc[UR14][R16.64+-0x200] ;  /* 0xfffe000e100d7981 */ /* 0x000ee4000c1e1900 */
[----:B---3--:R-:W-:-:S05]  /*13e0*/  FFMA R13, R12, UR13, R13 ;  /* 0x0000000d0c0d7c23 */ /* 0x008fca000800000d */
[----:B------:R0:W-:Y:S04]  /*13f0*/  STG.E desc[UR14][R18.64+-0x200], R13 ;  /* 0xfffe000d12007986 */ /* 0x0001e8000c10190e */
[----:B------:R-:W3:Y:S04]  /*1400*/  LDG.E R12, desc[UR14][R14.64] ;  /* 0x0000000e0e0c7981 */ /* 0x000ee8000c1e1900 */
[----:B------:R-:W3:Y:S02]  /*1410*/  LDG.E R23, desc[UR14][R16.64] ;  /* 0x0000000e10177981 */ /* 0x000ee4000c1e1900 */
[----:B---3--:R-:W-:-:S05]  /*1420*/  FFMA R23, R12, UR13, R23 ;  /* 0x0000000d0c177c23 */ /* 0x008fca0008000017 */
[----:B------:R3:W-:Y:S04]  /*1430*/  STG.E desc[UR14][R18.64], R23 ;  /* 0x0000001712007986 */ /* 0x0007e8000c10190e */
[----:B------:R-:W4:Y:S04]  /*1440*/  LDG.E R12, desc[UR14][R14.64+0x200] ;  /* 0x0002000e0e0c7981 */ /* 0x000f28000c1e1900 */
[----:B-1----:R-:W4:Y:S02]  /*1450*/  LDG.E R21, desc[UR14][R16.64+0x200] ;  /* 0x0002000e10157981 */ /* 0x002f24000c1e1900 */
[----:B----4-:R-:W-:-:S05]  /*1460*/  FFMA R21, R12, UR13, R21 ;  /* 0x0000000d0c157c23 */ /* 0x010fca0008000015 */
[----:B------:R3:W-:Y:S04]  /*1470*/  STG.E desc[UR14][R18.64+0x200], R21 ;  /* 0x0002001512007986 */ /* 0x0007e8000c10190e */
[----:B------:R-:W4:Y:S04]  /*1480*/  LDG.E R12, desc[UR14][R14.64+0x400] ;  /* 0x0004000e0e0c7981 */ /* 0x000f28000c1e1900 */
[----:B--2---:R-:W4:Y:S02]  /*1490*/  LDG.E R25, desc[UR14][R16.64+0x400] ;  /* 0x0004000e10197981 */ /* 0x004f24000c1e1900 */
[----:B----4-:R-:W-:-:S05]  /*14a0*/  FFMA R25, R12, UR13, R25 ;  /* 0x0000000d0c197c23 */ /* 0x010fca0008000019 */
[----:B------:R3:W-:Y:S04]  /*14b0*/  STG.E desc[UR14][R18.64+0x400], R25 ;  /* 0x0004001912007986 */ /* 0x0007e8000c10190e */
[----:B------:R-:W2:Y:S04]  /*14c0*/  LDG.E R12, desc[UR14][R14.64+0x600] ;  /* 0x0006000e0e0c7981 */ /* 0x000ea8000c1e1900 */
[----:B0-----:R-:W2:Y:S01]  /*14d0*/  LDG.E R13, desc[UR14][R16.64+0x600] ;  /* 0x0006000e100d7981 */ /* 0x001ea2000c1e1900 */
[----:B------:R-:W-:Y:S02]  /*14e0*/  UIADD3 UR20, UP0, UPT, UR20, 0x1000, URZ ;  /* 0x0000100014147890 */ /* 0x000fe4000ff1e0ff */
[----:B------:R-:W-:-:S02]  /*14f0*/  UIADD3 UR12, UPT, UPT, UR12, 0x8, URZ ;  /* 0x000000080c0c7890 */ /* 0x000fc4000fffe0ff */
[----:B------:R-:W-:Y:S02]  /*1500*/  UIADD3.X UR7, UPT, UPT, URZ, UR7, URZ, UP0, !UPT ;  /* 0x00000007ff077290 */ /* 0x000fe400087fe4ff */
[----:B------:R-:W-:Y:S01]  /*1510*/  UISETP.NE.AND UP0, UPT, UR12, URZ, UPT ;  /* 0x000000ff0c00728c */ /* 0x000fe2000bf05270 */
[----:B------:R-:W-:Y:S01]  /*1520*/  IADD3 R10, PT, PT, R10, 0x400, RZ ;  /* 0x000004000a0a7810 */ /* 0x000fe20007ffe0ff */
[----:B--2---:R-:W-:-:S05]  /*1530*/  FFMA R13, R12, UR13, R13 ;  /* 0x0000000d0c0d7c23 */ /* 0x004fca000800000d */
[----:B------:R3:W-:Y:S02]  /*1540*/  STG.E desc[UR14][R18.64+0x600], R13 ;  /* 0x0006000d12007986 */ /* 0x0007e4000c10190e */
[----:B------:R-:W-:Y:S05]  /*1550*/  BRA.U UP0, `(.L_x_8) ;  /* 0xfffffffd002c7547 */ /* 0x000fea000b83ffff */
.L_x_7:
[----:B------:R-:W-:Y:S05]  /*1560*/  @!P0 EXIT ;  /* 0x000000000000894d */ /* 0x000fea0003800000 */
[----:B------:R-:W0:Y:S01]  /*1570*/  LDCU.64 UR6, c[0x0][0x398] ;  /* 0x00007300ff0677ac */ /* 0x000e220008000a00 */
[----:B------:R-:W-:Y:S01]  /*1580*/  SHF.L.U32 R4, R0, 0x7, RZ ;  /* 0x0000000700047819 */ /* 0x000fe200000006ff */
[----:B------:R-:W1:Y:S01]  /*1590*/  S2R R14, SR_TID.X ;  /* 0x00000000000e7919 */ /* 0x000e620000002100 */
[----:B------:R-:W-:Y:S01]  /*15a0*/  ISETP.GE.U32.AND P0, PT, R11, 0x4, PT ;  /* 0x000000040b00780c */ /* 0x000fe20003f06070 */
[----:B------:R-:W2:Y:S01]  /*15b0*/  LDCU.64 UR8, c[0x0][0x3a0] ;  /* 0x00007400ff0877ac */ /* 0x000ea20008000a00 */
[----:B------:R-:W-:Y:S01]  /*15c0*/  SHF.R.S32.HI R6, RZ, 0x1f, R4 ;  /* 0x0000001fff067819 */ /* 0x000fe20000011404 */
[----:B------:R-:W-:Y:S01]  /*15d0*/  IMAD.WIDE.U32 R4, R4, UR18, RZ ;  /* 0x0000001204047c25 */ /* 0x000fe2000f8e00ff */
[----:B---3--:R-:W-:-:S03]  /*15e0*/  LOP3.LUT R18, R0, 0x3, RZ, 0xc0, !PT ;  /* 0x0000000300127812 */ /* 0x008fc600078ec0ff */
[----:B------:R-:W-:Y:S01]  /*15f0*/  IMAD R7, R6, UR18, RZ ;  /* 0x0000001206077c24 */ /* 0x000fe2000f8e02ff */
[----:B------:R-:W-:Y:S01]  /*1600*/  ISETP.NE.AND P1, PT, R18, RZ, PT ;  /* 0x000000ff1200720c */ /* 0x000fe20003f25270 */
[----:B------:R-:W-:-:S03]  /*1610*/  IMAD.SHL.U32 R8, R4, 0x4, RZ ;  /* 0x0000000404087824 */ /* 0x000fc600078e00ff */
[----:B------:R-:W-:Y:S02]  /*1620*/  IADD3 R7, PT, PT, R5, R7, RZ ;  /* 0x0000000705077210 */ /* 0x000fe40007ffe0ff */
[----:B0-----:R-:W-:Y:S02]  /*1630*/  IADD3 R6, P2, PT, R8, UR6, RZ ;  /* 0x0000000608067c10 */ /* 0x001fe4000ff5e0ff */
[----:B------:R-:W-:Y:S02]  /*1640*/  SHF.L.U64.HI R5, R4, 0x2, R7 ;  /* 0x0000000204057819 */ /* 0x000fe40000010207 */
[----:B--2---:R-:W-:Y:S02]  /*1650*/  IADD3 R4, P3, PT, R8, UR8, RZ ;  /* 0x0000000808047c10 */ /* 0x004fe4000ff7e0ff */
[C---:B------:R-:W-:Y:S02]  /*1660*/  IADD3.X R7, PT, PT, R5.reuse, UR7, RZ, P2, !PT ;  /* 0x0000000705077c10 */ /* 0x040fe400097fe4ff */
[----:B------:R-:W-:Y:S01]  /*1670*/  IADD3.X R5, PT, PT, R5, UR9, RZ, P3, !PT ;  /* 0x0000000905057c10 */ /* 0x000fe20009ffe4ff */
[----:B------:R-:W-:Y:S08]  /*1680*/  @!P0 BRA `(.L_x_9) ;  /* 0x00000000005c8947 */ /* 0x000ff00003800000 */
[----:B------:R-:W-:Y:S01]  /*1690*/  MOV R13, UR4 ;  /* 0x00000004000d7c02 */ /* 0x000fe20008000f00 */
[----:B------:R-:W0:Y:S03]  /*16a0*/  LDCU UR5, c[0x0][0x38c] ;  /* 0x00007180ff0577ac */ /* 0x000e260008000800 */
[----:B-1----:R-:W-:-:S05]  /*16b0*/  LEA R13, R13, R14, 0x7 ;  /* 0x0000000e0d0d7211 */ /* 0x002fca00078e38ff */
[----:B------:R-:W-:-:S04]  /*16c0*/  IMAD.WIDE R10, R13, 0x4, R6 ;  /* 0x000000040d0a7825 */ /* 0x000fc800078e0206 */
[C---:B------:R-:W-:Y:S01]  /*16d0*/  IMAD.WIDE R8, R13.reuse, 0x4, R4 ;  /* 0x000000040d087825 */ /* 0x040fe200078e0204 */
[----:B------:R-:W0:Y:S04]  /*16e0*/  LDG.E R15, desc[UR14][R10.64] ;  /* 0x0000000e0a0f7981 */ /* 0x000e28000c1e1900 */
[----:B------:R-:W0:Y:S01]  /*16f0*/  LDG.E R16, desc[UR14][R8.64] ;  /* 0x0000000e08107981 */ /* 0x000e22000c1e1900 */
[----:B------:R-:W-:-:S04]  /*1700*/  IMAD.WIDE R12, R13, 0x4, R2 ;  /* 0x000000040d0c7825 */ /* 0x000fc800078e0202 */
[----:B0-----:R-:W-:-:S05]  /*1710*/  FFMA R15, R15, UR5, R16 ;  /* 0x000000050f0f7c23 */ /* 0x001fca0008000010 */
[----:B------:R0:W-:Y:S04]  /*1720*/  STG.E desc[UR14][R12.64], R15 ;  /* 0x0000000f0c007986 */ /* 0x0001e8000c10190e */
[----:B------:R-:W2:Y:S04]  /*1730*/  LDG.E R16, desc[UR14][R10.64+0x200] ;  /* 0x0002000e0a107981 */ /* 0x000ea8000c1e1900 */
[----:B------:R-:W2:Y:S02]  /*1740*/  LDG.E R17, desc[UR14][R8.64+0x200] ;  /* 0x0002000e08117981 */ /* 0x000ea4000c1e1900 */
[----:B--2---:R-:W-:-:S05]  /*1750*/  FFMA R17, R16, UR5, R17 ;  /* 0x0000000510117c23 */ /* 0x004fca0008000011 */
[----:B------:R0:W-:Y:S04]  /*1760*/  STG.E desc[UR14][R12.64+0x200], R17 ;  /* 0x000200110c007986 */ /* 0x0001e8000c10190e */
[----:B------:R-:W2:Y:S04]  /*1770*/  LDG.E R16, desc[UR14][R10.64+0x400] ;  /* 0x0004000e0a107981 */ /* 0x000ea8000c1e1900 */
[----:B------:R-:W2:Y:S02]  /*1780*/  LDG.E R19, desc[UR14][R8.64+0x400] ;  /* 0x0004000e08137981 */ /* 0x000ea4000c1e1900 */
[----:B--2---:R-:W-:-:S05]  /*1790*/  FFMA R19, R16, UR5, R19 ;  /* 0x0000000510137c23 */ /* 0x004fca0008000013 */
[----:B------:R0:W-:Y:S04]  /*17a0*/  STG.E desc[UR14][R12.64+0x400], R19 ;  /* 0x000400130c007986 */ /* 0x0001e8000c10190e */
[----:B------:R-:W2:Y:S04]  /*17b0*/  LDG.E R16, desc[UR14][R10.64+0x600] ;  /* 0x0006000e0a107981 */ /* 0x000ea8000c1e1900 */
[----:B------:R-:W2:Y:S01]  /*17c0*/  LDG.E R21, desc[UR14][R8.64+0x600] ;  /* 0x0006000e08157981 */ /* 0x000ea2000c1e1900 */
[----:B------:R-:W-:Y:S01]  /*17d0*/  UIADD3 UR4, UPT, UPT, UR4, 0x4, URZ ;  /* 0x0000000404047890 */ /* 0x000fe2000fffe0ff */
[----:B--2---:R-:W-:-:S05]  /*17e0*/  FFMA R21, R16, UR5, R21 ;  /* 0x0000000510157c23 */ /* 0x004fca0008000015 */
[----:B------:R0:W-:Y:S06]  /*17f0*/  STG.E desc[UR14][R12.64+0x600], R21 ;  /* 0x000600150c007986 */ /* 0x0001ec000c10190e */
.L_x_9:
[----:B------:R-:W-:Y:S05]  /*1800*/  @!P1 EXIT ;  /* 0x000000000000994d */ /* 0x000fea0003800000 */
[----:B------:R-:W-:Y:S02]  /*1810*/  ISETP.NE.AND P0, PT, R18, 0x1, PT ;  /* 0x000000011200780c */ /* 0x000fe40003f05270 */
[----:B------:R-:W-:-:S04]  /*1820*/  LOP3.LUT R0, R0, 0x1, RZ, 0xc0, !PT ;  /* 0x0000000100007812 */ /* 0x000fc800078ec0ff */
[----:B------:R-:W-:-:S07]  /*1830*/  ISETP.NE.U32.AND P1, PT, R0, 0x1, PT ;  /* 0x000000010000780c */ /* 0x000fce0003f25070 */
[----:B------:R-:W-:Y:S06]  /*1840*/  @!P0 BRA `(.L_x_10) ;  /* 0x00000000003c8947 */ /* 0x000fec0003800000 */
[----:B0-----:R-:W-:Y:S01]  /*1850*/  MOV R13, UR4 ;  /* 0x00000004000d7c02 */ /* 0x001fe20008000f00 */
        /* <DEDUP_REMOVED lines=9> */
[----:B------:R-:W3:Y:S04]  /*18f0*/  LDG.E R0, desc[UR14][R8.64+0x200] ;  /* 0x0002000e08007981 */ /* 0x000ee8000c1e1900 */
[----:B------:R-:W3:Y:S01]  /*1900*/  LDG.E R17, desc[UR14][R10.64+0x200] ;  /* 0x0002000e0a117981 */ /* 0x000ee2000c1e1900 */
[----:B------:R-:W-:Y:S01]  /*1910*/  UIADD3 UR4, UPT, UPT, UR4, 0x2, URZ ;  /* 0x0000000204047890 */ /* 0x000fe2000fffe0ff */
[----:B---3--:R-:W-:-:S05]  /*1920*/  FFMA R17, R0, UR5, R17 ;  /* 0x0000000500117c23 */ /* 0x008fca0008000011 */
[----:B------:R2:W-:Y:S06]  /*1930*/  STG.E desc[UR14][R12.64+0x200], R17 ;  /* 0x000200110c007986 */ /* 0x0005ec000c10190e */
.L_x_10:
[----:B------:R-:W-:Y:S05]  /*1940*/  @P1 EXIT ;  /* 0x000000000000194d */ /* 0x000fea0003800000 */
[----:B------:R-:W-:Y:S01]  /*1950*/  MOV R9, UR4 ;  /* 0x0000000400097c02 */ /* 0x000fe20008000f00 */
[----:B------:R-:W3:Y:S03]  /*1960*/  LDCU UR4, c[0x0][0x38c] ;  /* 0x00007180ff0477ac */ /* 0x000ee60008000800 */
[----:B-1----:R-:W-:-:S05]  /*1970*/  LEA R9, R9, R14, 0x7 ;  /* 0x0000000e09097211 */ /* 0x002fca00078e38ff */
[----:B------:R-:W-:-:S04]  /*1980*/  IMAD.WIDE R6, R9, 0x4, R6 ;  /* 0x0000000409067825 */ /* 0x000fc800078e0206 */
[C---:B------:R-:W-:Y:S02]  /*1990*/  IMAD.WIDE R4, R9.reuse, 0x4, R4 ;  /* 0x0000000409047825 */ /* 0x040fe400078e0204 */
[----:B------:R-:W3:Y:S04]  /*19a0*/  LDG.E R6, desc[UR14][R6.64] ;  /* 0x0000000e06067981 */ /* 0x000ee8000c1e1900 */
[----:B------:R-:W3:Y:S01]  /*19b0*/  LDG.E R5, desc[UR14][R4.64] ;  /* 0x0000000e04057981 */ /* 0x000ee2000c1e1900 */
[----:B------:R-:W-:-:S04]  /*19c0*/  IMAD.WIDE R2, R9, 0x4, R2 ;  /* 0x0000000409027825 */ /* 0x000fc800078e0202 */
[----:B---3--:R-:W-:-:S05]  /*19d0*/  FFMA R9, R6, UR4, R5 ;  /* 0x0000000406097c23 */ /* 0x008fca0008000005 */
[----:B------:R-:W-:Y:S01]  /*19e0*/  STG.E desc[UR14][R2.64], R9 ;  /* 0x0000000902007986 */ /* 0x000fe2000c10190e */
[----:B------:R-:W-:Y:S05]  /*19f0*/  EXIT ;  /* 0x000000000000794d */ /* 0x000fea0003800000 */
.L_x_11:
[----:B------:R-:W-:-:S00]  /*1a00*/  BRA `(.L_x_11) ;  /* 0xfffffffc00fc7947 */ /* 0x000fc0000383ffff */
[----:B------:R-:W-:-:S00]  /*1a10*/  NOP ;  /* 0x0000000000007918 */ /* 0x000fc00000000000 */
        /* <DEDUP_REMOVED lines=14> */
.L_x_27:


//--------------------- .text._ZN3cub18CUB_300001_SM_10006detail9transform16transform_kernelINS2_10policy_hubILb1EN4cuda3std3__45tupleIJN6thrust24THRUST_300001_SM_1000_NS12zip_iteratorINS8_IJNSA_6detail15normal_iteratorINSA_10device_ptrIfEEEESG_EEEEEEEEE10policy1000Ei13saxpy_functorSG_JSI_EEEvT0_iT1_T2_DpNS2_10kernel_argIT3_EE --------------------------
	.section	.text._ZN3cub18CUB_300001_SM_10006detail9transform16transform_kernelINS2_10policy_hubILb1EN4cuda3std3__45tupleIJN6thrust24THRUST_300001_SM_1000_NS12zip_iteratorINS8_IJNSA_6detail15normal_iteratorINSA_10device_ptrIfEEEESG_EEEEEEEEE10policy1000Ei13saxpy_functorSG_JSI_EEEvT0_iT1_T2_DpNS2_10kernel_argIT3_EE,"ax",@progbits
	.align	128
        .global         _ZN3cub18CUB_300001_SM_10006detail9transform16transform_kernelINS2_10policy_hubILb1EN4cuda3std3__45tupleIJN6thrust24THRUST_300001_SM_1000_NS12zip_iteratorINS8_IJNSA_6detail15normal_iteratorINSA_10device_ptrIfEEEESG_EEEEEEEEE10policy1000Ei13saxpy_functorSG_JSI_EEEvT0_iT1_T2_DpNS2_10kernel_argIT3_EE
        .type           _ZN3cub18CUB_300001_SM_10006detail9transform16transform_kernelINS2_10policy_hubILb1EN4cuda3std3__45tupleIJN6thrust24THRUST_300001_SM_1000_NS12zip_iteratorINS8_IJNSA_6detail15normal_iteratorINSA_10device_ptrIfEEEESG_EEEEEEEEE10policy1000Ei13saxpy_functorSG_JSI_EEEvT0_iT1_T2_DpNS2_10kernel_argIT3_EE,@function
        .size           _ZN3cub18CUB_300001_SM_10006detail9transform16transform_kernelINS2_10policy_hubILb1EN4cuda3std3__45tupleIJN6thrust24THRUST_300001_SM_1000_NS12zip_iteratorINS8_IJNSA_6detail15normal_iteratorINSA_10device_ptrIfEEEESG_EEEEEEEEE10policy1000Ei13saxpy_functorSG_JSI_EEEvT0_iT1_T2_DpNS2_10kernel_argIT3_EE,(.L_x_28 - _ZN3cub18CUB_300001_SM_10006detail9transform16transform_kernelINS2_10policy_hubILb1EN4cuda3std3__45tupleIJN6thrust24THRUST_300001_SM_1000_NS12zip_iteratorINS8_IJNSA_6detail15normal_iteratorINSA_10device_ptrIfEEEESG_EEEEEEEEE10policy1000Ei13saxpy_functorSG_JSI_EEEvT0_iT1_T2_DpNS2_10kernel_argIT3_EE)
        .other          _ZN3cub18CUB_300001_SM_10006detail9transform16transform_kernelINS2_10policy_hubILb1EN4cuda3std3__45tupleIJN6thrust24THRUST_300001_SM_1000_NS12zip_iteratorINS8_IJNSA_6detail15normal_iteratorINSA_10device_ptrIfEEEESG_EEEEEEEEE10policy1000Ei13saxpy_functorSG_JSI_EEEvT0_iT1_T2_DpNS2_10kernel_argIT3_EE,@"STO_CUDA_ENTRY STV_DEFAULT"
_ZN3cub18CUB_300001_SM_10006detail9transform16transform_kernelINS2_10policy_hubILb1EN4cuda3std3__45tupleIJN6thrust24THRUST_300001_SM_1000_NS12zip_iteratorINS8_IJNSA_6detail15normal_iteratorINSA_10device_ptrIfEEEESG_EEEEEEEEE10policy1000Ei13saxpy_functorSG_JSI_EEEvT0_iT1_T2_DpNS2_10kernel_argIT3_EE:
.text._ZN3cub18CUB_300001_SM_10006detail9transform16transform_kernelINS2_10policy_hubILb1EN4cuda3std3__45tupleIJN6thrust24THRUST_300001_SM_1000_NS12zip_iteratorINS8_IJNSA_6detail15normal_iteratorINSA_10device_ptrIfEEEESG_EEEEEEEEE10policy1000Ei13saxpy_functorSG_JSI_EEEvT0_iT1_T2_DpNS2_10kernel_argIT3_EE:
[----:B------:R-:W-:Y:S08]  /*0000*/  LDC R1, c[0x0][0x37c] ;  /* 0x0000df00ff017b82 */ /* 0x000ff00000000800 */
[----:B------:R-:W0:Y:S01]  /*0010*/  LDC.64 R8, c[0x0][0x380] ;  /* 0x0000e000ff087b82 */ /* 0x000e220000000a00 */
[----:B------:R-:W1:Y:S01]  /*0020*/  LDCU.128 UR12, c[0x0][0x390] ;  /* 0x00007200ff0c77ac */ /* 0x000e620008000c00 */
[----:B------:R-:W2:Y:S06]  /*0030*/  LDCU.64 UR8, c[0x0][0x3a0] ;  /* 0x00007400ff0877ac */ /* 0x000eac0008000a00 */
[----:B------:R-:W3:Y:S01]  /*0040*/  S2UR UR4, SR_CTAID.X ;  /* 0x00000000000479c3 */ /* 0x000ee20000002500 */
[----:B------:R-:W4:Y:S01]  /*0050*/  LDCU.64 UR10, c[0x0][0x358] ;  /* 0x00006b00ff0a77ac */ /* 0x000f220008000a00 */
[----:B0-----:R-:W-:-:S05]  /*0060*/  SHF.L.U32 R0, R9, 0x7, RZ ;  /* 0x0000000709007819 */ /* 0x001fca00000006ff */
[----:B---3--:R-:W-:-:S04]  /*0070*/  IMAD R3, R0, UR4, RZ ;  /* 0x0000000400037c24 */ /* 0x008fc8000f8e02ff */
[C---:B------:R-:W-:Y:S01]  /*0080*/  IMAD.WIDE R12, R3.reuse, 0x4, RZ ;  /* 0x00000004030c7825 */ /* 0x040fe200078e02ff */
[----:B------:R-:W-:-:S04]  /*0090*/  IADD3 R11, PT, PT, -R3, R8, RZ ;  /* 0x00000008030b7210 */ /* 0x000fc80007ffe1ff */
[----:B------:R-:W-:Y:S02]  /*00a0*/  ISETP.GT.AND P0, PT, R0, R11, PT ;  /* 0x0000000b0000720c */ /* 0x000fe40003f04270 */
[C---:B-1----:R-:W-:Y:S02]  /*00b0*/  IADD3 R2, P1, PT, R12.reuse, UR14, RZ ;  /* 0x0000000e0c027c10 */ /* 0x042fe4000ff3e0ff */
[C---:B--2---:R-:W-:Y:S02]  /*00c0*/  IADD3 R4, P2, PT, R12.reuse, UR8, RZ ;  /* 0x000000080c047c10 */ /* 0x044fe4000ff5e0ff */
[----:B------:R-:W-:Y:S02]  /*00d0*/  IADD3 R6, P3, PT, R12, UR12, RZ ;  /* 0x0000000c0c067c10 */ /* 0x000fe4000ff7e0ff */
[C---:B------:R-:W-:Y:S02]  /*00e0*/  IADD3.X R3, PT, PT, R13.reuse, UR15, RZ, P1, !PT ;  /* 0x0000000f0d037c10 */ /* 0x040fe40008ffe4ff */
[----:B------:R-:W-:-:S02]  /*00f0*/  IADD3.X R5, PT, PT, R13, UR9, RZ, P2, !PT ;  /* 0x000000090d057c10 */ /* 0x000fc400097fe4ff */
[----:B------:R-:W-:Y:S02]  /*0100*/  IADD3.X R7, PT, PT, R13, UR13, RZ, P3, !PT ;  /* 0x0000000d0d077c10 */ /* 0x000fe40009ffe4ff */
[----:B------:R-:W-:Y:S01]  /*0110*/  VIMNMX R0, PT, PT, R0, R11, PT ;  /* 0x0000000b00007248 */ /* 0x000fe20003fe0100 */
[----:B----4-:R-:W-:Y:S06]  /*0120*/  @P0 BRA `(.L_x_12) ;  /* 0x0000000800340947 */ /* 0x010fec0003800000 */
[----:B------:R-:W-:-:S13]  /*0130*/  ISETP.GE.AND P0, PT, R9, 0x1, PT ;  /* 0x000000010900780c */ /* 0x000fda0003f06270 */
[----:B------:R-:W-:Y:S05]  /*0140*/  @!P0 EXIT ;  /* 0x000000000000894d */ /* 0x000fea0003800000 */
[----:B------:R-:W0:Y:S01]  /*0150*/  S2R R19, SR_TID.X ;  /* 0x0000000000137919 */ /* 0x000e220000002100 */
[----:B------:R-:W-:Y:S01]  /*0160*/  ISETP.GE.U32.AND P0, PT, R9, 0x8, PT ;  /* 0x000000080900780c */ /* 0x000fe20003f06070 */
[----:B------:R-:W-:-:S12]  /*0170*/  HFMA2 R17, -RZ, RZ, 0, 0 ;  /* 0x00000000ff117431 */ /* 0x000fd800000001ff */
[----:B------:R-:W-:Y:S05]  /*0180*/  @!P0 BRA `(.L_x_13) ;  /* 0x0000000400308947 */ /* 0x000fea0003800000 */
[----:B------:R-:W-:Y:S01]  /*0190*/  R2UR UR4, R12 ;  /* 0x000000000c0472ca */ /* 0x000fe200000e0000 */
[----:B------:R-:W1:Y:S01]  /*01a0*/  LDC.64 R10, c[0x0][0x390] ;  /* 0x0000e400ff0a7b82 */ /* 0x000e620000000a00 */
[----:B------:R-:W-:Y:S01]  /*01b0*/  R2UR UR5, R13 ;  /* 0x000000000d0572ca */ /* 0x000fe200000e0000 */
[----:B0-----:R-:W-:Y:S01]  /*01c0*/  VIADD R0, R19, 0x80 ;  /* 0x0000008013007836 */ /* 0x001fe20000000000 */
[----:B------:R-:W-:Y:S01]  /*01d0*/  LOP3.LUT R8, R9, 0x7ffffff8, RZ, 0xc0, !PT ;  /* 0x7ffffff809087812 */ /* 0x000fe200078ec0ff */
[----:B------:R-:W0:Y:S03]  /*01e0*/  LDCU UR16, c[0x0][0x388] ;  /* 0x00007100ff1077ac */ /* 0x000e260008000800 */
[----:B------:R-:W-:Y:S01]  /*01f0*/  IADD3 R8, PT, PT, -R8, RZ, RZ ;  /* 0x000000ff08087210 */ /* 0x000fe20007ffe1ff */
[----:B------:R-:W2:Y:S04]  /*0200*/  LDC.64 R12, c[0x0][0x398] ;  /* 0x0000e600ff0c7b82 */ /* 0x000ea80000000a00 */
[----:B------:R-:W-:-:S02]  /*0210*/  UMOV UR6, UR4 ;  /* 0x0000000400067c82 */ /* 0x000fc40008000000 */
[----:B------:R-:W-:Y:S02]  /*0220*/  UIADD3 UR4, UP2, UPT, UR6, 0x600, URZ ;  /* 0x0000060006047890 */ /* 0x000fe4000ff5e0ff */
[----:B------:R-:W3:Y:S01]  /*0230*/  LDC.64 R14, c[0x0][0x3a0] ;  /* 0x0000e800ff0e7b82 */ /* 0x000ee20000000a00 */
[----:B------:R-:W-:Y:S01]  /*0240*/  UMOV UR7, UR5 ;  /* 0x0000000500077c82 */ /* 0x000fe20008000000 */
[----:B------:R-:W-:Y:S02]  /*0250*/  UIADD3 UR14, UP1, UPT, UR4, UR14, URZ ;  /* 0x0000000e040e7290 */ /* 0x000fe4000ff3e0ff */
[----:B------:R-:W-:Y:S02]  /*0260*/  UIADD3 UR12, UP0, UPT, UR4, UR12, URZ ;  /* 0x0000000c040c7290 */ /* 0x000fe4000ff1e0ff */
[----:B------:R-:W-:Y:S02]  /*0270*/  UIADD3.X UR5, UPT, UPT, URZ, UR7, URZ, UP2, !UPT ;  /* 0x00000007ff057290 */ /* 0x000fe400097fe4ff */
[----:B------:R-:W-:Y:S01]  /*0280*/  UIADD3 UR4, UP2, UPT, UR4, UR8, URZ ;  /* 0x0000000804047290 */ /* 0x000fe2000ff5e0ff */
[----:B-1----:R-:W-:Y:S01]  /*0290*/  IMAD.WIDE.U32 R10, R19, 0x4, R10 ;  /* 0x00000004130a7825 */ /* 0x002fe200078e000a */
[----:B------:R-:W-:-:S02]  /*02a0*/  UIADD3.X UR15, UPT, UPT, UR5, UR15, URZ, UP1, !UPT ;  /* 0x0000000f050f7290 */ /* 0x000fc40008ffe4ff */
[----:B------:R-:W-:Y:S02]  /*02b0*/  UIADD3.X UR13, UPT, UPT, UR5, UR13, URZ, UP0, !UPT ;  /* 0x0000000d050d7290 */ /* 0x000fe400087fe4ff */
[----:B------:R-:W-:Y:S01]  /*02c0*/  UIADD3.X UR5, UPT, UPT, UR5, UR9, URZ, UP2, !UPT ;  /* 0x0000000905057290 */ /* 0x000fe200097fe4ff */
[----:B--2---:R-:W-:-:S04]  /*02d0*/  IMAD.WIDE.U32 R12, R19, 0x4, R12 ;  /* 0x00000004130c7825 */ /* 0x004fc800078e000c */
[----:B0--3--:R-:W-:-:S07]  /*02e0*/  IMAD.WIDE.U32 R14, R19, 0x4, R14 ;  /* 0x00000004130e7825 */ /* 0x009fce00078e000e */
.L_x_14:
        /* <DEDUP_REMOVED lines=10> */
[----:B------:R-:W-:Y:S01]  /*0390*/  MOV R21, UR5 ;  /* 0x0000000500157c02 */ /* 0x000fe20008000f00 */
[----:B------:R-:W-:Y:S01]  /*03a0*/  IMAD.WIDE R16, R0, 0x4, R16 ;  /* 0x0000000400107825 */ /* 0x000fe200078e0210 */
[----:B------:R-:W-:-:S03]  /*03b0*/  IADD3.X R19, PT, PT, R11, UR7, RZ, P0, !PT ;  /* 0x000000070b137c10 */ /* 0x000fc600087fe4ff */
[----:B------:R-:W-:-:S04]  /*03c0*/  IMAD.WIDE R20, R0, 0x4, R20 ;  /* 0x0000000400147825 */ /* 0x000fc800078e0214 */
[----:B--2---:R-:W-:-:S05]  /*03d0*/  FFMA R27, R22, UR16, R25 ;  /* 0x00000010161b7c23 */ /* 0x004fca0008000019 */
[----:B------:R0:W-:Y:S04]  /*03e0*/  STG.E desc[UR10][R18.64], R27 ;  /* 0x0000001b12007986 */ /* 0x0001e8000c10190a */
[----:B------:R-:W2:Y:S04]  /*03f0*/  LDG.E R24, desc[UR10][R16.64+-0x600] ;  /* 0xfffa000a10187981 */ /* 0x000ea8000c1e1900 */
[----:B------:R-:W2:Y:S01]  /*0400*/  LDG.E R25, desc[UR10][R20.64+-0x600] ;  /* 0xfffa000a14197981 */ /* 0x000ea2000c1e1900 */
[----:B------:R-:W-:Y:S01]  /*0410*/  MOV R22, UR12 ;  /* 0x0000000c00167c02 */ /* 0x000fe20008000f00 */
[----:B------:R-:W-:-:S04]  /*0420*/  IMAD.U32 R23, RZ, RZ, UR13 ;  /* 0x0000000dff177e24 */ /* 0x000fc8000f8e00ff */
        /* <DEDUP_REMOVED lines=25> */
[----:B------:R-:W-:-:S04]  /*05c0*/  IADD3 R8, PT, PT, R8, 0x8, RZ ;  /* 0x0000000808087810 */ /* 0x000fc80007ffe0ff */
[----:B------:R-:W-:Y:S01]  /*05d0*/  ISETP.NE.AND P0, PT, R8, RZ, PT ;  /* 0x000000ff0800720c */ /* 0x000fe20003f05270 */
[----:B------:R-:W-:Y:S01]  /*05e0*/  UIADD3 UR6, UP0, UPT, UR6, 0x1000, URZ ;  /* 0x0000100006067890 */ /* 0x000fe2000ff1e0ff */
[----:B------:R-:W-:-:S03]  /*05f0*/  IADD3 R0, PT, PT, R0, 0x400, RZ ;  /* 0x0000040000007810 */ /* 0x000fc60007ffe0ff */
[----:B------:R-:W-:Y:S01]  /*0600*/  UIADD3.X UR7, UPT, UPT, URZ, UR7, URZ, UP0, !UPT ;  /* 0x00000007ff077290 */ /* 0x000fe200087fe4ff */
[----:B--2---:R-:W-:-:S05]  /*0610*/  FFMA R19, R18, UR16, R19 ;  /* 0x0000001012137c23 */ /* 0x004fca0008000013 */
[----:B------:R3:W-:Y:S02]  /*0620*/  STG.E desc[UR10][R22.64+0x600], R19 ;  /* 0x0006001316007986 */ /* 0x0007e4000c10190a */
[----:B------:R-:W-:Y:S05]  /*0630*/  @P0 BRA `(.L_x_14) ;  /* 0xfffffffc002c0947 */ /* 0x000fea000383ffff */
[----:B------:R-:W-:-:S07]  /*0640*/  LOP3.LUT R17, R9, 0x7ffffff8, RZ, 0xc0, !PT ;  /* 0x7ffffff809117812 */ /* 0x000fce00078ec0ff */
.L_x_13:
[----:B------:R-:W-:-:S13]  /*0650*/  LOP3.LUT P0, R0, R9, 0x7, RZ, 0xc0, !PT ;  /* 0x0000000709007812 */ /* 0x000fda000780c0ff */
[----:B------:R-:W-:Y:S05]  /*0660*/  @!P0 EXIT ;  /* 0x000000000000894d */ /* 0x000fea0003800000 */
[----:B------:R-:W-:Y:S02]  /*0670*/  ISETP.GE.U32.AND P0, PT, R0, 0x4, PT ;  /* 0x000000040000780c */ /* 0x000fe40003f06070 */
[----:B------:R-:W1:Y:S01]  /*0680*/  S2R R0, SR_TID.X ;  /* 0x0000000000007919 */ /* 0x000e620000002100 */
[----:B------:R-:W-:-:S04]  /*0690*/  LOP3.LUT R16, R9, 0x3, RZ, 0xc0, !PT ;  /* 0x0000000309107812 */ /* 0x000fc800078ec0ff */
[----:B------:R-:W-:-:S06]  /*06a0*/  ISETP.NE.AND P1, PT, R16, RZ, PT ;  /* 0x000000ff1000720c */ /* 0x000fcc0003f25270 */
[----:B------:R-:W-:Y:S07]  /*06b0*/  @!P0 BRA `(.L_x_15) ;  /* 0x0000000000588947 */ /* 0x000fee0003800000 */
[----:B-1----:R-:W-:Y:S01]  /*06c0*/  LEA R15, R17, R0, 0x7 ;  /* 0x00000000110f7211 */ /* 0x002fe200078e38ff */
[----:B------:R-:W1:Y:S04]  /*06d0*/  LDCU UR4, c[0x0][0x388] ;  /* 0x00007100ff0477ac */ /* 0x000e680008000800 */
[----:B------:R-:W-:-:S04]  /*06e0*/  IMAD.WIDE R12, R15, 0x4, R2 ;  /* 0x000000040f0c7825 */ /* 0x000fc800078e0202 */
[C---:B------:R-:W-:Y:S01]  /*06f0*/  IMAD.WIDE R10, R15.reuse, 0x4, R4 ;  /* 0x000000040f0a7825 */ /* 0x040fe200078e0204 */
[----:B------:R-:W1:Y:S04]  /*0700*/  LDG.E R8, desc[UR10][R12.64] ;  /* 0x0000000a0c087981 */ /* 0x000e68000c1e1900 */
[----:B0--3--:R-:W1:Y:S01]  /*0710*/  LDG.E R19, desc[UR10][R10.64] ;  /* 0x0000000a0a137981 */ /* 0x009e62000c1e1900 */
[----:B------:R-:W-:-:S04]  /*0720*/  IMAD.WIDE R14, R15, 0x4, R6 ;  /* 0x000000040f0e7825 */ /* 0x000fc800078e0206 */
[----:B-1----:R-:W-:-:S05]  /*0730*/  FFMA R19, R8, UR4, R19 ;  /* 0x0000000408137c23 */ /* 0x002fca0008000013 */
[----:B------:R2:W-:Y:S04]  /*0740*/  STG.E desc[UR10][R14.64], R19 ;  /* 0x000000130e007986 */ /* 0x0005e8000c10190a */
[----:B------:R-:W3:Y:S04]  /*0750*/  LDG.E R8, desc[UR10][R12.64+0x200] ;  /* 0x0002000a0c087981 */ /* 0x000ee8000c1e1900 */
[----:B------:R-:W3:Y:S02]  /*0760*/  LDG.E R21, desc[UR10][R10.64+0x200] ;  /* 0x0002000a0a157981 */ /* 0x000ee4000c1e1900 */
[----:B---3--:R-:W-:-:S05]  /*0770*/  FFMA R21, R8, UR4, R21 ;  /* 0x0000000408157c23 */ /* 0x008fca0008000015 */
[----:B------:R2:W-:Y:S04]  /*0780*/  STG.E desc[UR10][R14.64+0x200], R21 ;  /* 0x000200150e007986 */ /* 0x0005e8000c10190a */
[----:B------:R-:W3:Y:S04]  /*0790*/  LDG.E R8, desc[UR10][R12.64+0x400] ;  /* 0x0004000a0c087981 */ /* 0x000ee8000c1e1900 */
[----:B------:R-:W3:Y:S02]  /*07a0*/  LDG.E R23, desc[UR10][R10.64+0x400] ;  /* 0x0004000a0a177981 */ /* 0x000ee4000c1e1900 */
[----:B---3--:R-:W-:-:S05]  /*07b0*/  FFMA R23, R8, UR4, R23 ;  /* 0x0000000408177c23 */ /* 0x008fca0008000017 */
[----:B------:R2:W-:Y:S04]  /*07c0*/  STG.E desc[UR10][R14.64+0x400], R23 ;  /* 0x000400170e007986 */ /* 0x0005e8000c10190a */
[----:B------:R-:W3:Y:S04]  /*07d0*/  LDG.E R8, desc[UR10][R12.64+0x600] ;  /* 0x0006000a0c087981 */ /* 0x000ee8000c1e1900 */
[----:B------:R-:W3:Y:S01]  /*07e0*/  LDG.E R25, desc[UR10][R10.64+0x600] ;  /* 0x0006000a0a197981 */ /* 0x000ee2000c1e1900 */
[----:B------:R-:W-:Y:S02]  /*07f0*/  VIADD R17, R17, 0x4 ;  /* 0x0000000411117836 */ /* 0x000fe40000000000 */
[----:B---3--:R-:W-:-:S05]  /*0800*/  FFMA R25, R8, UR4, R25 ;  /* 0x0000000408197c23 */ /* 0x008fca0008000019 */
[----:B------:R2:W-:Y:S02]  /*0810*/  STG.E desc[UR10][R14.64+0x600], R25 ;  /* 0x000600190e007986 */ /* 0x0005e4000c10190a */
.L_x_15:
[----:B------:R-:W-:Y:S05]  /*0820*/  @!P1 EXIT ;  /* 0x000000000000994d */ /* 0x000fea0003800000 */
[----:B------:R-:W-:Y:S02]  /*0830*/  ISETP.NE.AND P0, PT, R16, 0x1, PT ;  /* 0x000000011000780c */ /* 0x000fe40003f05270 */
[----:B------:R-:W-:-:S04]  /*0840*/  LOP3.LUT R9, R9, 0x1, RZ, 0xc0, !PT ;  /* 0x0000000109097812 */ /* 0x000fc800078ec0ff */
[----:B------:R-:W-:-:S07]  /*0850*/  ISETP.NE.U32.AND P1, PT, R9, 0x1, PT ;  /* 0x000000010900780c */ /* 0x000fce0003f25070 */
[----:B------:R-:W-:Y:S06]  /*0860*/  @!P0 BRA `(.L_x_16) ;  /* 0x0000000000388947 */ /* 0x000fec0003800000 */
[----:B-1----:R-:W-:Y:S01]  /*0870*/  LEA R13, R17, R0, 0x7 ;  /* 0x00000000110d7211 */ /* 0x002fe200078e38ff */
[----:B------:R-:W1:Y:S04]  /*0880*/  LDCU UR4, c[0x0][0x388] ;  /* 0x00007100ff0477ac */ /* 0x000e680008000800 */
[----:B------:R-:W-:-:S04]  /*0890*/  IMAD.WIDE R8, R13, 0x4, R2 ;  /* 0x000000040d087825 */ /* 0x000fc800078e0202 */
[C---:B------:R-:W-:Y:S01]  /*08a0*/  IMAD.WIDE R10, R13.reuse, 0x4, R4 ;  /* 0x000000040d0a7825 */ /* 0x040fe200078e0204 */
[----:B--2---:R-:W1:Y:S04]  /*08b0*/  LDG.E R14, desc[UR10][R8.64] ;  /* 0x0000000a080e7981 */ /* 0x004e68000c1e1900 */
[----:B------:R-:W1:Y:S01]  /*08c0*/  LDG.E R15, desc[UR10][R10.64] ;  /* 0x0000000a0a0f7981 */ /* 0x000e62000c1e1900 */
[----:B------:R-:W-:-:S04]  /*08d0*/  IMAD.WIDE R12, R13, 0x4, R6 ;  /* 0x000000040d0c7825 */ /* 0x000fc800078e0206 */
[----:B-1----:R-:W-:-:S05]  /*08e0*/  FFMA R15, R14, UR4, R15 ;  /* 0x000000040e0f7c23 */ /* 0x002fca000800000f */
[----:B------:R4:W-:Y:S04]  /*08f0*/  STG.E desc[UR10][R12.64], R15 ;  /* 0x0000000f0c007986 */ /* 0x0009e8000c10190a */
[----:B------:R-:W2:Y:S04]  /*0900*/  LDG.E R14, desc[UR10][R8.64+0x200] ;  /* 0x0002000a080e7981 */ /* 0x000ea8000c1e1900 */
[----:B0--3--:R-:W2:Y:S01]  /*0910*/  LDG.E R19, desc[UR10][R10.64+0x200] ;  /* 0x0002000a0a137981 */ /* 0x009ea2000c1e1900 */
[----:B------:R-:W-:Y:S01]  /*0920*/  IADD3 R17, PT, PT, R17, 0x2, RZ ;  /* 0x0000000211117810 */ /* 0x000fe20007ffe0ff */
[----:B--2---:R-:W-:-:S05]  /*0930*/  FFMA R19, R14, UR4, R19 ;  /* 0x000000040e137c23 */ /* 0x004fca0008000013 */
[----:B------:R4:W-:Y:S02]  /*0940*/  STG.E desc[UR10][R12.64+0x200], R19 ;  /* 0x000200130c007986 */ /* 0x0009e4000c10190a */
.L_x_16:
[----:B------:R-:W-:Y:S05]  /*0950*/  @P1 EXIT ;  /* 0x000000000000194d */ /* 0x000fea0003800000 */
[----:B-1----:R-:W-:Y:S01]  /*0960*/  LEA R17, R17, R0, 0x7 ;  /* 0x0000000011117211 */ /* 0x002fe200078e38ff */
[----:B------:R-:W1:Y:S04]  /*0970*/  LDCU UR4, c[0x0][0x388] ;  /* 0x00007100ff0477ac */ /* 0x000e680008000800 */
[----:B------:R-:W-:-:S04]  /*0980*/  IMAD.WIDE R2, R17, 0x4, R2 ;  /* 0x0000000411027825 */ /* 0x000fc800078e0202 */
[C---:B------:R-:W-:Y:S02]  /*0990*/  IMAD.WIDE R4, R17.reuse, 0x4, R4 ;  /* 0x0000000411047825 */ /* 0x040fe400078e0204 */
[----:B------:R-:W1:Y:S04]  /*09a0*/  LDG.E R2, desc[UR10][R2.64] ;  /* 0x0000000a02027981 */ /* 0x000e68000c1e1900 */
[----:B------:R-:W1:Y:S01]  /*09b0*/  LDG.E R5, desc[UR10][R4.64] ;  /* 0x0000000a04057981 */ /* 0x000e62000c1e1900 */
[----:B------:R-:W-:-:S04]  /*09c0*/  IMAD.WIDE R6, R17, 0x4, R6 ;  /* 0x0000000411067825 */ /* 0x000fc800078e0206 */
[----:B-1----:R-:W-:-:S05]  /*09d0*/  FFMA R9, R2, UR4, R5 ;  /* 0x0000000402097c23 */ /* 0x002fca0008000005 */
[----:B------:R-:W-:Y:S01]  /*09e0*/  STG.E desc[UR10][R6.64], R9 ;  /* 0x0000000906007986 */ /* 0x000fe2000c10190a */
[----:B------:R-:W-:Y:S05]  /*09f0*/  EXIT ;  /* 0x000000000000794d */ /* 0x000fea0003800000 */
.L_x_12:
[----:B------:R-:W-:-:S13]  /*0a00*/  ISETP.GE.AND P0, PT, R9, 0x1, PT ;  /* 0x000000010900780c */ /* 0x000fda0003f06270 */
[----:B------:R-:W-:Y:S05]  /*0a10*/  @!P0 EXIT ;  /* 0x000000000000894d */ /* 0x000fea0003800000 */
[----:B------:R-:W0:Y:S01]  /*0a20*/  S2R R8, SR_TID.X ;  /* 0x0000000000087919 */ /* 0x000e220000002100 */
[C---:B------:R-:W-:Y:S01]  /*0a30*/  ISETP.GE.U32.AND P0, PT, R9.reuse, 0x8, PT ;  /* 0x000000080900780c */ /* 0x040fe20003f06070 */
[----:B------:R-:W-:Y:S01]  /*0a40*/  IMAD.MOV.U32 R11, RZ, RZ, RZ ;  /* 0x000000ffff0b7224 */ /* 0x000fe200078e00ff */
[----:B------:R-:W-:-:S11]  /*0a50*/  LOP3.LUT R22, R9, 0x7, RZ, 0xc0, !PT ;  /* 0x0000000709167812 */ /* 0x000fd600078ec0ff */
[----:B------:R-:W-:Y:S05]  /*0a60*/  @!P0 BRA `(.L_x_17) ;  /* 0x0000000400188947 */ /* 0x000fea0003800000 */
[----:B------:R-:W-:Y:S01]  /*0a70*/  LOP3.LUT R11, R9, 0x7ffffff8, RZ, 0xc0, !PT ;  /* 0x7ffffff8090b7812 */ /* 0x000fe200078ec0ff */
[----:B------:R-:W1:Y:S01]  /*0a80*/  LDCU UR4, c[0x0][0x388] ;  /* 0x00007100ff0477ac */ /* 0x000e620008000800 */
[----:B------:R-:W-:-:S07]  /*0a90*/  MOV R10, RZ ;  /* 0x000000ff000a7202 */ /* 0x000fce0000000f00 */
.L_x_20:
[----:B0-----:R-:W-:-:S04]  /*0aa0*/  LEA R9, R10, R8, 0x7 ;  /* 0x000000080a097211 */ /* 0x001fc800078e38ff */
[----:B------:R-:W-:-:S13]  /*0ab0*/  ISETP.GE.AND P0, PT, R9, R0, PT ;  /* 0x000000000900720c */ /* 0x000fda0003f06270 */
[C---:B------:R-:W-:Y:S01]  /*0ac0*/  @!P0 IMAD.WIDE.U32 R18, R9.reuse, 0x4, R2 ;  /* 0x0000000409128825 */ /* 0x040fe200078e0002 */
[----:B------:R-:W0:Y:S03]  /*0ad0*/  @!P0 LDC R23, c[0x0][0x388] ;  /* 0x0000e200ff178b82 */ /* 0x000e260000000800 */
[C---:B------:R-:W-:Y:S02]  /*0ae0*/  @!P0 IMAD.WIDE.U32 R20, R9.reuse, 0x4, R4 ;  /* 0x0000000409148825 */ /* 0x040fe400078e0004 */
[----:B------:R-:W0:Y:S04]  /*0af0*/  @!P0 LDG.E R18, desc[UR10][R18.64] ;  /* 0x0000000a12128981 */ /* 0x000e28000c1e1900 */
[----:B------:R2:W0:Y:S01]  /*0b00*/  @!P0 LDG.E R21, desc[UR10][R20.64] ;  /* 0x0000000a14158981 */ /* 0x000422000c1e1900 */
[C---:B------:R-:W-:Y:S01]  /*0b10*/  IADD3 R25, PT, PT, R9.reuse, 0x80, RZ ;  /* 0x0000008009197810 */ /* 0x040fe20007ffe0ff */
[----:B------:R-:W-:-:S03]  /*0b20*/  @!P0 IMAD.WIDE.U32 R12, R9, 0x4, R6 ;  /* 0x00000004090c8825 */ /* 0x000fc600078e0006 */
[C---:B------:R-:W-:Y:S01]  /*0b30*/  ISETP.GE.AND P1, PT, R25.reuse, R0, PT ;  /* 0x000000001900720c */ /* 0x040fe20003f26270 */
[----:B------:R-:W-:-:S04]  /*0b40*/  IMAD.WIDE R16, R25, 0x4, R2 ;  /* 0x0000000419107825 */ /* 0x000fc800078e0202 */
[----:B------:R-:W-:-:S08]  /*0b50*/  IMAD.WIDE R14, R25, 0x4, R4 ;  /* 0x00000004190e7825 */ /* 0x000fd000078e0204 */
[----:B--2---:R-:W2:Y:S01]  /*0b60*/  @!P1 LDC R20, c[0x0][0x388] ;  /* 0x0000e200ff149b82 */ /* 0x004ea20000000800 */
[----:B0-----:R-:W-:-:S05]  /*0b70*/  @!P0 FFMA R23, R18, R23, R21 ;  /* 0x0000001712178223 */ /* 0x001fca0000000015 */
[----:B------:R0:W-:Y:S04]  /*0b80*/  @!P0 STG.E desc[UR10][R12.64], R23 ;  /* 0x000000170c008986 */ /* 0x0001e8000c10190a */
[----:B------:R-:W2:Y:S04]  /*0b90*/  @!P1 LDG.E R24, desc[UR10][R16.64] ;  /* 0x0000000a10189981 */ /* 0x000ea8000c1e1900 */
[----:B------:R-:W2:Y:S01]  /*0ba0*/  @!P1 LDG.E R27, desc[UR10][R14.64] ;  /* 0x0000000a0e1b9981 */ /* 0x000ea2000c1e1900 */
[----:B------:R-:W-:-:S05]  /*0bb0*/  VIADD R19, R9, 0x100 ;  /* 0x0000010009137836 */ /* 0x000fca0000000000 */
[----:B------:R-:W-:Y:S01]  /*0bc0*/  ISETP.GE.AND P0, PT, R19, R0, PT ;  /* 0x000000001300720c */ /* 0x000fe20003f06270 */
[----:B------:R-:W-:-:S12]  /*0bd0*/  IMAD.WIDE R18, R25, 0x4, R6 ;  /* 0x0000000419127825 */ /* 0x000fd800078e0206 */
[----:B0-----:R-:W0:Y:S01]  /*0be0*/  @!P0 LDC R12, c[0x0][0x388] ;  /* 0x0000e200ff0c8b82 */ /* 0x001e220000000800 */
[----:B--2---:R-:W-:-:S05]  /*0bf0*/  @!P1 FFMA R27, R24, R20, R27 ;  /* 0x00000014181b9223 */ /* 0x004fca000000001b */
[----:B------:R-:W-:Y:S04]  /*0c00*/  @!P1 STG.E desc[UR10][R18.64], R27 ;  /* 0x0000001b12009986 */ /* 0x000fe8000c10190a */
[----:B------:R-:W0:Y:S04]  /*0c10*/  @!P0 LDG.E R20, desc[UR10][R16.64+0x200] ;  /* 0x0002000a10148981 */ /* 0x000e28000c1e1900 */
[----:B------:R-:W0:Y:S01]  /*0c20*/  @!P0 LDG.E R21, desc[UR10][R14.64+0x200] ;  /* 0x0002000a0e158981 */ /* 0x000e22000c1e1900 */
[----:B------:R-:W-:-:S04]  /*0c30*/  IADD3 R13, PT, PT, R9, 0x180, RZ ;  /* 0x00000180090d7810 */ /* 0x000fc80007ffe0ff */
[----:B------:R-:W-:Y:S01]  /*0c40*/  ISETP.GE.AND P1, PT, R13, R0, PT ;  /* 0x000000000d00720c */ /* 0x000fe20003f26270 */
[----:B0-----:R-:W-:-:S12]  /*0c50*/  @!P0 FFMA R21, R20, R12, R21 ;  /* 0x0000000c14158223 */ /* 0x001fd80000000015 */
[----:B------:R-:W0:Y:S01]  /*0c60*/  @!P1 LDC R20, c[0x0][0x388] ;  /* 0x0000e200ff149b82 */ /* 0x000e220000000800 */
[----:B------:R2:W-:Y:S04]  /*0c70*/  @!P0 STG.E desc[UR10][R18.64+0x200], R21 ;  /* 0x0002001512008986 */ /* 0x0005e8000c10190a */
        /* <DEDUP_REMOVED lines=9> */
[----:B--2---:R-:W-:-:S04]  /*0d10*/  IADD3 R21, PT, PT, R9, 0x280, RZ ;  /* 0x0000028009157810 */ /* 0x004fc80007ffe0ff */
[----:B------:R-:W-:Y:S01]  /*0d20*/  ISETP.GE.AND P1, PT, R21, R0, PT ;  /* 0x000000001500720c */ /* 0x000fe20003f26270 */
[----:B---3--:R-:W-:Y:S02]  /*0d30*/  VIADD R13, R9, 0x300 ;  /* 0x00000300090d7836 */ /* 0x008fe40000000000 */
[----:B0-----:R-:W-:-:S10]  /*0d40*/  @!P0 FFMA R23, R12, R20, R23 ;  /* 0x000000140c178223 */ /* 0x001fd40000000017 */
[----:B------:R-:W0:Y:S01]  /*0d50*/  @!P1 LDC R20, c[0x0][0x388] ;  /* 0x0000e200ff149b82 */ /* 0x000e220000000800 */
[----:B------:R2:W-:Y:S04]  /*0d60*/  @!P0 STG.E desc[UR10][R18.64+0x600], R23 ;  /* 0x0006001712008986 */ /* 0x0005e8000c10190a */
[----:B------:R-:W0:Y:S04]  /*0d70*/  @!P1 LDG.E R12, desc[UR10][R16.64+0x800] ;  /* 0x0008000a100c9981 */ /* 0x000e28000c1e1900 */
[----:B------:R-:W0:Y:S01]  /*0d80*/  @!P1 LDG.E R21, desc[UR10][R14.64+0x800] ;  /* 0x0008000a0e159981 */ /* 0x000e22000c1e1900 */
[----:B------:R-:W-:Y:S01]  /*0d90*/  ISETP.GE.AND P0, PT, R13, R0, PT ;  /* 0x000000000d00720c */ /* 0x000fe20003f06270 */
[----:B0-----:R-:W-:-:S12]  /*0da0*/  @!P1 FFMA R21, R12, R20, R21 ;  /* 0x000000140c159223 */ /* 0x001fd80000000015 */
[----:B------:R-:W0:Y:S01]  /*0db0*/  @!P0 LDC R20, c[0x0][0x388] ;  /* 0x0000e200ff148b82 */ /* 0x000e220000000800 */
[----:B------:R2:W-:Y:S04]  /*0dc0*/  @!P1 STG.E desc[UR10][R18.64+0x800], R21 ;  /* 0x0008001512009986 */ /* 0x0005e8000c10190a */
[----:B------:R-:W0:Y:S04]  /*0dd0*/  @!P0 LDG.E R12, desc[UR10][R16.64+0xa00] ;  /* 0x000a000a100c8981 */ /* 0x000e28000c1e1900 */
[----:B------:R-:W0:Y:S01]  /*0de0*/  @!P0 LDG.E R13, desc[UR10][R14.64+0xa00] ;  /* 0x000a000a0e0d8981 */ /* 0x000e22000c1e1900 */
[----:B------:R-:W-:Y:S01]  /*0df0*/  IADD3 R9, PT, PT, R9, 0x380, RZ ;  /* 0x0000038009097810 */ /* 0x000fe20007ffe0ff */
[----:B------:R-:W-:Y:S01]  /*0e00*/  BSSY.RECONVERGENT B0, `(.L_x_18) ;  /* 0x000000b000007945 */ /* 0x000fe20003800200 */
[----:B------:R-:W-:-:S04]  /*0e10*/  IADD3 R10, PT, PT, R10, 0x8, RZ ;  /* 0x000000080a0a7810 */ /* 0x000fc80007ffe0ff */
[----:B------:R-:W-:Y:S01]  /*0e20*/  ISETP.NE.AND P1, PT, R10, R11, PT ;  /* 0x0000000b0a00720c */ /* 0x000fe20003f25270 */
[----:B0-----:R-:W-:-:S05]  /*0e30*/  @!P0 FFMA R13, R12, R20, R13 ;  /* 0x000000140c0d8223 */ /* 0x001fca000000000d */
[----:B------:R2:W-:Y:S01]  /*0e40*/  @!P0 STG.E desc[UR10][R18.64+0xa00], R13 ;  /* 0x000a000d12008986 */ /* 0x0005e2000c10190a */
[----:B------:R-:W-:-:S13]  /*0e50*/  ISETP.GE.AND P0, PT, R9, R0, PT ;  /* 0x000000000900720c */ /* 0x000fda0003f06270 */
[----:B--2---:R-:W-:Y:S05]  /*0e60*/  @P0 BRA `(.L_x_19) ;  /* 0x0000000000100947 */ /* 0x004fea0003800000 */
[----:B------:R-:W1:Y:S04]  /*0e70*/  LDG.E R16, desc[UR10][R16.64+0xc00] ;  /* 0x000c000a10107981 */ /* 0x000e68000c1e1900 */
[----:B------:R-:W1:Y:S02]  /*0e80*/  LDG.E R15, desc[UR10][R14.64+0xc00] ;  /* 0x000c000a0e0f7981 */ /* 0x000e64000c1e1900 */
[----:B-1----:R-:W-:-:S05]  /*0e90*/  FFMA R9, R16, UR4, R15 ;  /* 0x0000000410097c23 */ /* 0x002fca000800000f */
[----:B------:R0:W-:Y:S02]  /*0ea0*/  STG.E desc[UR10][R18.64+0xc00], R9 ;  /* 0x000c000912007986 */ /* 0x0001e4000c10190a */
.L_x_19:
[----:B-1----:R-:W-:Y:S05]  /*0eb0*/  BSYNC.RECONVERGENT B0 ;  /* 0x0000000000007941 */ /* 0x002fea0003800200 */
.L_x_18:
[----:B------:R-:W-:Y:S05]  /*0ec0*/  @P1 BRA `(.L_x_20) ;  /* 0xfffffff800f41947 */ /* 0x000fea000383ffff */
.L_x_17:
[----:B------:R-:W-:-:S13]  /*0ed0*/  ISETP.NE.AND P0, PT, R22, RZ, PT ;  /* 0x000000ff1600720c */ /* 0x000fda0003f05270 */
[----:B------:R-:W-:Y:S05]  /*0ee0*/  @!P0 EXIT ;  /* 0x000000000000894d */ /* 0x000fea0003800000 */
[----:B0-----:R-:W0:Y:S01]  /*0ef0*/  LDC R9, c[0x0][0x384] ;  /* 0x0000e100ff097b82 */ /* 0x001e220000000800 */
[----:B------:R-:W-:Y:S02]  /*0f00*/  ISETP.GE.U32.AND P1, PT, R22, 0x4, PT ;  /* 0x000000041600780c */ /* 0x000fe40003f26070 */
[----:B0-----:R-:W-:-:S04]  /*0f10*/  LOP3.LUT R10, R9, 0x3, RZ, 0xc0, !PT ;  /* 0x00000003090a7812 */ /* 0x001fc800078ec0ff */
[----:B------:R-:W-:-:S07]  /*0f20*/  ISETP.NE.AND P0, PT, R10, RZ, PT ;  /* 0x000000ff0a00720c */ /* 0x000fce0003f05270 */
[----:B------:R-:W-:Y:S06]  /*0f30*/  @!P1 BRA `(.L_x_21) ;  /* 0x0000000000a49947 */ /* 0x000fec0003800000 */
[----:B------:R-:W-:-:S04]  /*0f40*/  LEA R13, R11, R8, 0x7 ;  /* 0x000000080b0d7211 */ /* 0x000fc800078e38ff */
[----:B------:R-:W-:-:S13]  /*0f50*/  ISETP.GE.AND P1, PT, R13, R0, PT ;  /* 0x000000000d00720c */ /* 0x000fda0003f26270 */
[C---:B------:R-:W-:Y:S01]  /*0f60*/  @!P1 IMAD.WIDE R16, R13.reuse, 0x4, R2 ;  /* 0x000000040d109825 */ /* 0x040fe200078e0202 */
[----:B------:R-:W0:Y:S03]  /*0f70*/  @!P1 LDC R27, c[0x0][0x388] ;  /* 0x0000e200ff1b9b82 */ /* 0x000e260000000800 */
[C---:B------:R-:W-:Y:S02]  /*0f80*/  @!P1 IMAD.WIDE R20, R13.reuse, 0x4, R4 ;  /* 0x000000040d149825 */ /* 0x040fe400078e0204 */
[----:B------:R-:W0:Y:S04]  /*0f90*/  @!P1 LDG.E R16, desc[UR10][R16.64] ;  /* 0x0000000a10109981 */ /* 0x000e28000c1e1900 */
[----:B------:R-:W0:Y:S01]  /*0fa0*/  @!P1 LDG.E R21, desc[UR10][R20.64] ;  /* 0x0000000a14159981 */ /* 0x000e22000c1e1900 */
[----:B------:R-:W-:-:S02]  /*0fb0*/  VIADD R25, R13, 0x80 ;  /* 0x000000800d197836 */ /* 0x000fc40000000000 */
[----:B------:R-:W-:-:S03]  /*0fc0*/  @!P1 IMAD.WIDE R14, R13, 0x4, R6 ;  /* 0x000000040d0e9825 */ /* 0x000fc600078e0206 */
[----:B------:R-:W-:-:S13]  /*0fd0*/  ISETP.GE.AND P2, PT, R25, R0, PT ;  /* 0x000000001900720c */ /* 0x000fda0003f46270 */
[C---:B------:R-:W-:Y:S01]  /*0fe0*/  @!P2 IMAD.WIDE R22, R25.reuse, 0x4, R2 ;  /* 0x000000041916a825 */ /* 0x040fe200078e0202 */
[----:B------:R-:W1:Y:S03]  /*0ff0*/  @!P2 LDC R29, c[0x0][0x388] ;  /* 0x0000e200ff1dab82 */ /* 0x000e660000000800 */
[----:B------:R-:W-:-:S04]  /*1000*/  @!P2 IMAD.WIDE R18, R25, 0x4, R4 ;  /* 0x000000041912a825 */ /* 0x000fc800078e0204 */
[----:B0-----:R-:W-:-:S05]  /*1010*/  @!P1 FFMA R27, R16, R27, R21 ;  /* 0x0000001b101b9223 */ /* 0x001fca0000000015 */
[----:B------:R0:W-:Y:S04]  /*1020*/  @!P1 STG.E desc[UR10][R14.64], R27 ;  /* 0x0000001b0e009986 */ /* 0x0001e8000c10190a */
[----:B------:R2:W1:Y:S04]  /*1030*/  @!P2 LDG.E R22, desc[UR10][R22.64] ;  /* 0x0000000a1616a981 */ /* 0x000468000c1e1900 */
[----:B------:R-:W1:Y:S01]  /*1040*/  @!P2 LDG.E R19, desc[UR10][R18.64] ;  /* 0x0000000a1213a981 */ /* 0x000e62000c1e1900 */
[----:B------:R-:W-:Y:S01]  /*1050*/  IADD3 R12, PT, PT, R13, 0x100, RZ ;  /* 0x000001000d0c7810 */ /* 0x000fe20007ffe0ff */
[----:B------:R-:W-:-:S03]  /*1060*/  @!P2 IMAD.WIDE R16, R25, 0x4, R6 ;  /* 0x000000041910a825 */ /* 0x000fc600078e0206 */
[----:B------:R-:W-:-:S13]  /*1070*/  ISETP.GE.AND P1, PT, R12, R0, PT ;  /* 0x000000000c00720c */ /* 0x000fda0003f26270 */
[C---:B------:R-:W-:Y:S01]  /*1080*/  @!P1 IMAD.WIDE R24, R12.reuse, 0x4, R2 ;  /* 0x000000040c189825 */ /* 0x040fe200078e0202 */
[----:B--2---:R-:W2:Y:S03]  /*1090*/  @!P1 LDC R23, c[0x0][0x388] ;  /* 0x0000e200ff179b82 */ /* 0x004ea60000000800 */
[----:B------:R-:W-:-:S04]  /*10a0*/  @!P1 IMAD.WIDE R20, R12, 0x4, R4 ;  /* 0x000000040c149825 */ /* 0x000fc800078e0204 */
[----:B-1----:R-:W-:-:S05]  /*10b0*/  @!P2 FFMA R29, R22, R29, R19 ;  /* 0x0000001d161da223 */ /* 0x002fca0000000013 */
[----:B------:R1:W-:Y:S04]  /*10c0*/  @!P2 STG.E desc[UR10][R16.64], R29 ;  /* 0x0000001d1000a986 */ /* 0x0003e8000c10190a */
[----:B------:R-:W2:Y:S04]  /*10d0*/  @!P1 LDG.E R24, desc[UR10][R24.64] ;  /* 0x0000000a18189981 */ /* 0x000ea8000c1e1900 */
[----:B------:R-:W2:Y:S01]  /*10e0*/  @!P1 LDG.E R21, desc[UR10][R20.64] ;  /* 0x0000000a14159981 */ /* 0x000ea2000c1e1900 */
[----:B0-----:R-:W-:Y:S01]  /*10f0*/  IADD3 R27, PT, PT, R13, 0x180, RZ ;  /* 0x000001800d1b7810 */ /* 0x001fe20007ffe0ff */
[----:B------:R-:W-:-:S03]  /*1100*/  @!P1 IMAD.WIDE R12, R12, 0x4, R6 ;  /* 0x000000040c0c9825 */ /* 0x000fc600078e0206 */
[----:B------:R-:W-:-:S13]  /*1110*/  ISETP.GE.AND P2, PT, R27, R0, PT ;  /* 0x000000001b00720c */ /* 0x000fda0003f46270 */
[----:B------:R-:W-:-:S04]  /*1120*/  @!P2 IMAD.WIDE R14, R27, 0x4, R2 ;  /* 0x000000041b0ea825 */ /* 0x000fc800078e0202 */
[----:B------:R-:W-:-:S04]  /*1130*/  @!P2 IMAD.WIDE R18, R27, 0x4, R4 ;  /* 0x000000041b12a825 */ /* 0x000fc800078e0204 */
[----:B--2---:R-:W-:Y:S02]  /*1140*/  @!P1 FFMA R23, R24, R23, R21 ;  /* 0x0000001718179223 */ /* 0x004fe40000000015 */
[----:B------:R-:W0:Y:S03]  /*1150*/  @!P2 LDC R21, c[0x0][0x388] ;  /* 0x0000e200ff15ab82 */ /* 0x000e260000000800 */
[----:B------:R2:W-:Y:S04]  /*1160*/  @!P1 STG.E desc[UR10][R12.64], R23 ;  /* 0x000000170c009986 */ /* 0x0005e8000c10190a */
[----:B------:R-:W0:Y:S04]  /*1170*/  @!P2 LDG.E R14, desc[UR10][R14.64] ;  /* 0x0000000a0e0ea981 */ /* 0x000e28000c1e1900 */
[----:B------:R-:W0:Y:S01]  /*1180*/  @!P2 LDG.E R19, desc[UR10][R18.64] ;  /* 0x0000000a1213a981 */ /* 0x000e22000c1e1900 */
[----:B-1----:R-:W-:Y:S01]  /*1190*/  @!P2 IMAD.WIDE R16, R27, 0x4, R6 ;  /* 0x000000041b10a825 */ /* 0x002fe200078e0206 */
[----:B------:R-:W-:-:S03]  /*11a0*/  IADD3 R11, PT, PT, R11, 0x4, RZ ;  /* 0x000000040b0b7810 */ /* 0x000fc60007ffe0ff */
[----:B0-----:R-:W-:-:S05]  /*11b0*/  @!P2 FFMA R21, R14, R21, R19 ;  /* 0x000000150e15a223 */ /* 0x001fca0000000013 */
[----:B------:R2:W-:Y:S02]  /*11c0*/  @!P2 STG.E desc[UR10][R16.64], R21 ;  /* 0x000000151000a986 */ /* 0x0005e4000c10190a */
.L_x_21:
[----:B------:R-:W-:Y:S05]  /*11d0*/  @!P0 EXIT ;  /* 0x000000000000894d */ /* 0x000fea0003800000 */
[----:B------:R-:W-:Y:S02]  /*11e0*/  ISETP.NE.AND P0, PT, R10, 0x1, PT ;  /* 0x000000010a00780c */ /* 0x000fe40003f05270 */
[----:B------:R-:W-:-:S04]  /*11f0*/  LOP3.LUT R9, R9, 0x1, RZ, 0xc0, !PT ;  /* 0x0000000109097812 */ /* 0x000fc800078ec0ff */
[----:B------:R-:W-:-:S07]  /*1200*/  ISETP.NE.U32.AND P2, PT, R9, 0x1, PT ;  /* 0x000000010900780c */ /* 0x000fce0003f45070 */
[----:B------:R-:W-:Y:S06]  /*1210*/  @!P0 BRA `(.L_x_22) ;  /* 0x0000000000548947 */ /* 0x000fec0003800000 */
[----:B--2---:R-:W-:-:S05]  /*1220*/  IMAD R17, R11, 0x80, R8 ;  /* 0x000000800b117824 */ /* 0x004fca00078e0208 */
[----:B------:R-:W-:-:S13]  /*1230*/  ISETP.GE.AND P0, PT, R17, R0, PT ;  /* 0x000000001100720c */ /* 0x000fda0003f06270 */
[C---:B------:R-:W-:Y:S01]  /*1240*/  @!P0 IMAD.WIDE R12, R17.reuse, 0x4, R2 ;  /* 0x00000004110c8825 */ /* 0x040fe200078e0202 */
[----:B------:R-:W0:Y:S03]  /*1250*/  @!P0 LDC R9, c[0x0][0x388] ;  /* 0x0000e200ff098b82 */ /* 0x000e260000000800 */
[C---:B------:R-:W-:Y:S02]  /*1260*/  @!P0 IMAD.WIDE R14, R17.reuse, 0x4, R4 ;  /* 0x00000004110e8825 */ /* 0x040fe400078e0204 */
[----:B------:R-:W0:Y:S04]  /*1270*/  @!P0 LDG.E R12, desc[UR10][R12.64] ;  /* 0x0000000a0c0c8981 */ /* 0x000e28000c1e1900 */
[----:B------:R-:W0:Y:S01]  /*1280*/  @!P0 LDG.E R15, desc[UR10][R14.64] ;  /* 0x0000000a0e0f8981 */ /* 0x000e22000c1e1900 */
[C---:B------:R-:W-:Y:S01]  /*1290*/  IADD3 R23, PT, PT, R17.reuse, 0x80, RZ ;  /* 0x0000008011177810 */ /* 0x040fe20007ffe0ff */
[----:B------:R-:W-:-:S03]  /*12a0*/  @!P0 IMAD.WIDE R16, R17, 0x4, R6 ;  /* 0x0000000411108825 */ /* 0x000fc600078e0206 */
[----:B------:R-:W-:-:S13]  /*12b0*/  ISETP.GE.AND P1, PT, R23, R0, PT ;  /* 0x000000001700720c */ /* 0x000fda0003f26270 */
        /* <DEDUP_REMOVED lines=11> */
.L_x_22:
[----:B------:R-:W-:Y:S05]  /*1370*/  @P2 EXIT ;  /* 0x000000000000294d */ /* 0x000fea0003800000 */
[----:B------:R-:W-:-:S04]  /*1380*/  LEA R11, R11, R8, 0x7 ;  /* 0x000000080b0b7211 */ /* 0x000fc800078e38ff */
[----:B------:R-:W-:-:S13]  /*1390*/  ISETP.GE.AND P0, PT, R11, R0, PT ;  /* 0x000000000b00720c */ /* 0x000fda0003f06270 */
[----:B------:R-:W-:Y:S05]  /*13a0*/  @P0 EXIT ;  /* 0x000000000000094d */ /* 0x000fea0003800000 */
[C---:B------:R-:W-:Y:S01]  /*13b0*/  IMAD.WIDE R2, R11.reuse, 0x4, R2 ;  /* 0x000000040b027825 */ /* 0x040fe200078e0202 */
[----:B------:R-:W1:Y:S03]  /*13c0*/  LDCU UR4, c[0x0][0x388] ;  /* 0x00007100ff0477ac */ /* 0x000e660008000800 */
[C---:B------:R-:W-:Y:S02]  /*13d0*/  IMAD.WIDE R4, R11.reuse, 0x4, R4 ;  /* 0x000000040b047825 */ /* 0x040fe400078e0204 */
[----:B------:R-:W1:Y:S04]  /*13e0*/  LDG.E R2, desc[UR10][R2.64] ;  /* 0x0000000a02027981 */ /* 0x000e68000c1e1900 */
[----:B------:R-:W1:Y:S01]  /*13f0*/  LDG.E R5, desc[UR10][R4.64] ;  /* 0x0000000a04057981 */ /* 0x000e62000c1e1900 */
[----:B------:R-:W-:-:S04]  /*1400*/  IMAD.WIDE R6, R11, 0x4, R6 ;  /* 0x000000040b067825 */ /* 0x000fc800078e0206 */
[----:B-1----:R-:W-:-:S05]  /*1410*/  FFMA R9, R2, UR4, R5 ;  /* 0x0000000402097c23 */ /* 0x002fca0008000005 */
[----:B------:R-:W-:Y:S01]  /*1420*/  STG.E desc[UR10][R6.64], R9 ;  /* 0x0000000906007986 */ /* 0x000fe2000c10190a */
[----:B------:R-:W-:Y:S05]  /*1430*/  EXIT ;  /* 0x000000000000794d */ /* 0x000fea0003800000 */
.L_x_23:
        /* <DEDUP_REMOVED lines=12> */
.L_x_28:


//--------------------- .text._ZN3cub18CUB_300001_SM_10006detail8for_each13static_kernelINS2_12policy_hub_t12policy_500_tEmN6thrust24THRUST_300001_SM_1000_NS8cuda_cub20__uninitialized_fill7functorINS7_10device_ptrIfEEfEEEEvT0_T1_ --------------------------
	.section	.text._ZN3cub18CUB_300001_SM_10006detail8for_each13static_kernelINS2_12policy_hub_t12policy_500_tEmN6thrust24THRUST_300001_SM_1000_NS8cuda_cub20__uninitialized_fill7functorINS7_10device_ptrIfEEfEEEEvT0_T1_,"ax",@progbits
	.align	128
        .global         _ZN3cub18CUB_300001_SM_10006detail8for_each13static_kernelINS2_12policy_hub_t12policy_500_tEmN6thrust24THRUST_300001_SM_1000_NS8cuda_cub20__uninitialized_fill7functorINS7_10device_ptrIfEEfEEEEvT0_T1_
        .type           _ZN3cub18CUB_300001_SM_10006detail8for_each13static_kernelINS2_12policy_hub_t12policy_500_tEmN6thrust24THRUST_300001_SM_1000_NS8cuda_cub20__uninitialized_fill7functorINS7_10device_ptrIfEEfEEEEvT0_T1_,@function
        .size           _ZN3cub18CUB_300001_SM_10006detail8for_each13static_kernelINS2_12policy_hub_t12policy_500_tEmN6thrust24THRUST_300001_SM_1000_NS8cuda_cub20__uninitialized_fill7functorINS7_10device_ptrIfEEfEEEEvT0_T1_,(.L_x_29 - _ZN3cub18CUB_300001_SM_10006detail8for_each13static_kernelINS2_12policy_hub_t12policy_500_tEmN6thrust24THRUST_300001_SM_1000_NS8cuda_cub20__uninitialized_fill7functorINS7_10device_ptrIfEEfEEEEvT0_T1_)
        .other          _ZN3cub18CUB_300001_SM_10006detail8for_each13static_kernelINS2_12policy_hub_t12policy_500_tEmN6thrust24THRUST_300001_SM_1000_NS8cuda_cub20__uninitialized_fill7functorINS7_10device_ptrIfEEfEEEEvT0_T1_,@"STO_CUDA_ENTRY STV_DEFAULT"
_ZN3cub18CUB_300001_SM_10006detail8for_each13static_kernelINS2_12policy_hub_t12policy_500_tEmN6thrust24THRUST_300001_SM_1000_NS8cuda_cub20__uninitialized_fill7functorINS7_10device_ptrIfEEfEEEEvT0_T1_:
.text._ZN3cub18CUB_300001_SM_10006detail8for_each13static_kernelINS2_12policy_hub_t12policy_500_tEmN6thrust24THRUST_300001_SM_1000_NS8cuda_cub20__uninitialized_fill7functorINS7_10device_ptrIfEEfEEEEvT0_T1_:
[----:B------:R-:W-:Y:S08]  /*0000*/  LDC R1, c[0x0][0x37c] ;  /* 0x0000df00ff017b82 */ /* 0x000ff00000000800 */
[----:B------:R-:W0:Y:S01]  /*0010*/  S2UR UR4, SR_CTAID.X ;  /* 0x00000000000479c3 */ /* 0x000e220000002500 */
[----:B------:R-:W1:Y:S01]  /*0020*/  LDCU.64 UR6, c[0x0][0x380] ;  /* 0x00007000ff0677ac */ /* 0x000e620008000a00 */
[----:B------:R-:W2:Y:S01]  /*0030*/  LDCU.64 UR8, c[0x0][0x358] ;  /* 0x00006b00ff0877ac */ /* 0x000ea20008000a00 */
[----:B0-----:R-:W-:-:S04]  /*0040*/  UIMAD.WIDE.U32 UR4, UR4, 0x200, URZ ;  /* 0x00000200040478a5 */ /* 0x001fc8000f8e00ff */
[----:B-1----:R-:W-:-:S04]  /*0050*/  UIADD3 UR6, UP0, UPT, -UR4, UR6, URZ ;  /* 0x0000000604067290 */ /* 0x002fc8000ff1e1ff */
[----:B------:R-:W-:Y:S02]  /*0060*/  UIADD3.X UR7, UPT, UPT, ~UR5, UR7, URZ, UP0, !UPT ;  /* 0x0000000705077290 */ /* 0x000fe400087fe5ff */
[----:B------:R-:W-:-:S04]  /*0070*/  UISETP.GE.U32.AND UP0, UPT, UR6, 0x200, UPT ;  /* 0x000002000600788c */ /* 0x000fc8000bf06070 */
[----:B------:R-:W-:-:S09]  /*0080*/  UISETP.GE.U32.AND.EX UP0, UPT, UR7, URZ, UPT, UP0 ;  /* 0x000000ff0700728c */ /* 0x000fd2000bf06100 */
[----:B--2---:R-:W-:Y:S05]  /*0090*/  BRA.U !UP0, `(.L_x_24) ;  /* 0x0000000108287547 */ /* 0x004fea000b800000 */
[----:B------:R-:W0:Y:S01]  /*00a0*/  S2R R0, SR_TID.X ;  /* 0x0000000000007919 */ /* 0x000e220000002100 */
[----:B------:R-:W1:Y:S01]  /*00b0*/  LDCU.64 UR6, c[0x0][0x388] ;  /* 0x00007100ff0677ac */ /* 0x000e620008000a00 */
[----:B------:R-:W2:Y:S01]  /*00c0*/  LDC R5, c[0x0][0x390] ;  /* 0x0000e400ff057b82 */ /* 0x000ea20000000800 */
[----:B0-----:R-:W-:-:S05]  /*00d0*/  IADD3 R0, P0, PT, R0, UR4, RZ ;  /* 0x0000000400007c10 */ /* 0x001fca000ff1e0ff */
[----:B------:R-:W-:Y:S01]  /*00e0*/  IMAD.X R3, RZ, RZ, UR5, P0 ;  /* 0x00000005ff037e24 */ /* 0x000fe200080e06ff */
[----:B-1----:R-:W-:-:S04]  /*00f0*/  LEA R2, P0, R0, UR6, 0x2 ;  /* 0x0000000600027c11 */ /* 0x002fc8000f8010ff */
[----:B------:R-:W-:-:S05]  /*0100*/  LEA.HI.X R3, R0, UR7, R3, 0x2, P0 ;  /* 0x0000000700037c11 */ /* 0x000fca00080f1403 */
[----:B--2---:R-:W-:Y:S04]  /*0110*/  STG.E desc[UR8][R2.64], R5 ;  /* 0x0000000502007986 */ /* 0x004fe8000c101908 */
[----:B------:R-:W-:Y:S01]  /*0120*/  STG.E desc[UR8][R2.64+0x400], R5 ;  /* 0x0004000502007986 */ /* 0x000fe2000c101908 */
[----:B------:R-:W-:Y:S05]  /*0130*/  EXIT ;  /* 0x000000000000794d */ /* 0x000fea0003800000 */
.L_x_24:
[----:B------:R-:W0:Y:S01]  /*0140*/  S2R R0, SR_TID.X ;  /* 0x0000000000007919 */ /* 0x000e220000002100 */
[----:B------:R-:W-:Y:S01]  /*0150*/  IMAD.U32 R2, RZ, RZ, UR7 ;  /* 0x00000007ff027e24 */ /* 0x000fe2000f8e00ff */
[----:B------:R-:W1:Y:S01]  /*0160*/  LDCU.64 UR10, c[0x0][0x388] ;  /* 0x00007100ff0a77ac */ /* 0x000e620008000a00 */
[----:B------:R-:W-:Y:S01]  /*0170*/  IMAD.U32 R4, RZ, RZ, UR7 ;  /* 0x00000007ff047e24 */ /* 0x000fe2000f8e00ff */
[----:B0-----:R-:W-:-:S04]  /*0180*/  ISETP.LT.U32.AND P0, PT, R0, UR6, PT ;  /* 0x0000000600007c0c */ /* 0x001fc8000bf01070 */
[----:B------:R-:W-:Y:S01]  /*0190*/  ISETP.GT.U32.AND.EX P0, PT, R2, RZ, PT, P0 ;  /* 0x000000ff0200720c */ /* 0x000fe20003f04100 */
[C---:B------:R-:W-:Y:S01]  /*01a0*/  VIADD R2, R0.reuse, 0x100 ;  /* 0x0000010000027836 */ /* 0x040fe20000000000 */
[----:B------:R-:W-:-:S04]  /*01b0*/  IADD3 R0, P2, PT, R0, UR4, RZ ;  /* 0x0000000400007c10 */ /* 0x000fc8000ff5e0ff */
[----:B------:R-:W-:Y:S01]  /*01c0*/  ISETP.LT.U32.AND P1, PT, R2, UR6, PT ;  /* 0x0000000602007c0c */ /* 0x000fe2000bf21070 */
[----:B------:R-:W-:Y:S01]  /*01d0*/  IMAD.X R3, RZ, RZ, UR5, P2 ;  /* 0x00000005ff037e24 */ /* 0x000fe200090e06ff */
[----:B-1----:R-:W-:Y:S02]  /*01e0*/  LEA R2, P2, R0, UR10, 0x2 ;  /* 0x0000000a00027c11 */ /* 0x002fe4000f8410ff */
[----:B------:R-:W-:Y:S02]  /*01f0*/  ISETP.GT.U32.AND.EX P1, PT, R4, RZ, PT, P1 ;  /* 0x000000ff0400720c */ /* 0x000fe40003f24110 */
[----:B------:R-:W-:Y:S01]  /*0200*/  LEA.HI.X R3, R0, UR11, R3, 0x2, P2 ;  /* 0x0000000b00037c11 */ /* 0x000fe200090f1403 */
[----:B------:R-:W0:Y:S04]  /*0210*/  @P0 LDC R5, c[0x0][0x390] ;  /* 0x0000e400ff050b82 */ /* 0x000e280000000800 */
[----:B0-----:R0:W-:Y:S06]  /*0220*/  @P0 STG.E desc[UR8][R2.64], R5 ;  /* 0x0000000502000986 */ /* 0x0011ec000c101908 */
[----:B------:R-:W-:Y:S05]  /*0230*/  @!P1 EXIT ;  /* 0x000000000000994d */ /* 0x000fea0003800000 */
[----:B0-----:R-:W0:Y:S02]  /*0240*/  LDC R5, c[0x0][0x390] ;  /* 0x0000e400ff057b82 */ /* 0x001e240000000800 */
[----:B0-----:R-:W-:Y:S01]  /*0250*/  STG.E desc[UR8][R2.64+0x400], R5 ;  /* 0x0004000502007986 */ /* 0x001fe2000c101908 */
[----:B------:R-:W-:Y:S05]  /*0260*/  EXIT ;  /* 0x000000000000794d */ /* 0x000fea0003800000 */
.L_x_25:
        /* <DEDUP_REMOVED lines=9> */
.L_x_29:


//--------------------- .text._ZN3cub18CUB_300001_SM_10006detail11EmptyKernelIvEEvv --------------------------
	.section	.text._ZN3cub18CUB_300001_SM_10006detail11EmptyKernelIvEEvv,"ax",@progbits
	.align	128
        .global         _ZN3cub18CUB_300001_SM_10006detail11EmptyKernelIvEEvv
        .type           _ZN3cub18CUB_300001_SM_10006detail11EmptyKernelIvEEvv,@function
        .size           _ZN3cub18CUB_300001_SM_10006detail11EmptyKernelIvEEvv,(.L_x_30 - _ZN3cub18CUB_300001_SM_10006detail11EmptyKernelIvEEvv)
        .other          _ZN3cub18CUB_300001_SM_10006detail11EmptyKernelIvEEvv,@"STO_CUDA_ENTRY STV_DEFAULT"
_ZN3cub18CUB_300001_SM_10006detail11EmptyKernelIvEEvv:
.text._ZN3cub18CUB_300001_SM_10006detail11EmptyKernelIvEEvv:
[----:B------:R-:W-:Y:S01]  /*0000*/  LDC R1, c[0x0][0x37c] ;  /* 0x0000df00ff017b82 */ /* 0x000fe20000000800 */
[----:B------:R-:W-:Y:S05]  /*0010*/  EXIT ;  /* 0x000000000000794d */ /* 0x000fea0003800000 */
.L_x_26:
        /* <DEDUP_REMOVED lines=14> */
.L_x_30:


//--------------------- .nv.shared.reserved.0     --------------------------
	.section	.nv.shared.reserved.0,"aw",@nobits
	.weak		__nv_reservedSMEM_offset_0_alias
	.size		__nv_reservedSMEM_offset_0_alias, 0, 64
	.other		__nv_reservedSMEM_offset_0_alias,@"STO_CUDA_RESERVED_SHARED STV_DEFAULT"
__nv_reservedSMEM_offset_0_alias:
	.zero		0
	.zero		64


//--------------------- .nv.global                --------------------------
	.section	.nv.global,"aw",@nobits
.nv.global:
	.type		_ZN30_INTERNAL_c5cae1ff_4_k_cu_main6thrust24THRUST_300001_SM_1000_NS3seqE,@object
	.size		_ZN30_INTERNAL_c5cae1ff_4_k_cu_main6thrust24THRUST_300001_SM_1000_NS3seqE,(_ZN30_INTERNAL_c5cae1ff_4_k_cu_main4cuda3std3__48in_placeE - _ZN30_INTERNAL_c5cae1ff_4_k_cu_main6thrust24THRUST_300001_SM_1000_NS3seqE)
_ZN30_INTERNAL_c5cae1ff_4_k_cu_main6thrust24THRUST_300001_SM_1000_NS3seqE:
	.zero		1
	.type		_ZN30_INTERNAL_c5cae1ff_4_k_cu_main4cuda3std3__48in_placeE,@object
	.size		_ZN30_INTERNAL_c5cae1ff_4_k_cu_main4cuda3std3__48in_placeE,(_ZN30_INTERNAL_c5cae1ff_4_k_cu_main4cuda3std6ranges3__45__cpo4sizeE - _ZN30_INTERNAL_c5cae1ff_4_k_cu_main4cuda3std3__48in_placeE)
_ZN30_INTERNAL_c5cae1ff_4_k_cu_main4cuda3std3__48in_placeE:
	.zero		1
	.type		_ZN30_INTERNAL_c5cae1ff_4_k_cu_main4cuda3std6ranges3__45__cpo4sizeE,@object
	.size		_ZN30_INTERNAL_c5cae1ff_4_k_cu_main4cuda3std6ranges3__45__cpo4sizeE,(_ZN30_INTERNAL_c5cae1ff_4_k_cu_main6thrust24THRUST_300001_SM_1000_NS12placeholders2_3E - _ZN30_INTERNAL_c5cae1ff_4_k_cu_main4cuda3std6ranges3__45__cpo4sizeE)
_ZN30_INTERNAL_c5cae1ff_4_k_cu_main4cuda3std6ranges3__45__cpo4sizeE:
	.zero		1
	.type		_ZN30_INTERNAL_c5cae1ff_4_k_cu_main6thrust24THRUST_300001_SM_1000_NS12placeholders2_3E,@object
	.size		_ZN30_INTERNAL_c5cae1ff_4_k_cu_main6thrust24THRUST_300001_SM_1000_NS12placeholders2_3E,(_ZN30_INTERNAL_c5cae1ff_4_k_cu_main4cuda3std3__45__cpo6cbeginE - _ZN30_INTERNAL_c5cae1ff_4_k_cu_main6thrust24THRUST_300001_SM_1000_NS12placeholders2_3E)
_ZN30_INTERNAL_c5cae1ff_4_k_cu_main6thrust24THRUST_300001_SM_1000_NS12placeholders2_3E:
	.zero		1
	.type		_ZN30_INTERNAL_c5cae1ff_4_k_cu_main4cuda3std3__45__cpo6cbeginE,@object
	.size		_ZN30_INTERNAL_c5cae1ff_4_k_cu_main4cuda3std3__45__cpo6cbeginE,(_ZN30_INTERNAL_c5cae1ff_4_k_cu_main4cuda3std6ranges3__45__cpo6cbeginE - _ZN30_INTERNAL_c5cae1ff_4_k_cu_main4cuda3std3__45__cpo6cbeginE)
_ZN30_INTERNAL_c5cae1ff_4_k_cu_main4cuda3std3__45__cpo6cbeginE:
	.zero		1
	.type		_ZN30_INTERNAL_c5cae1ff_4_k_cu_main4cuda3std6ranges3__45__cpo6cbeginE,@object
	.size		_ZN30_INTERNAL_c5cae1ff_4_k_cu_main4cuda3std6ranges3__45__cpo6cbeginE,(_ZN30_INTERNAL_c5cae1ff_4_k_cu_main6thrust24THRUST_300001_SM_1000_NS12placeholders2_7E - _ZN30_INTERNAL_c5cae1ff_4_k_cu_main4cuda3std6ranges3__45__cpo6cbeginE)
_ZN30_INTERNAL_c5cae1ff_4_k_cu_main4cuda3std6ranges3__45__cpo6cbeginE:
	.zero		1
	.type		_ZN30_INTERNAL_c5cae1ff_4_k_cu_main6thrust24THRUST_300001_SM_1000_NS12placeholders2_7E,@object
	.size		_ZN30_INTERNAL_c5cae1ff_4_k_cu_main6thrust24THRUST_300001_SM_1000_NS12placeholders2_7E,(_ZN30_INTERNAL_c5cae1ff_4_k_cu_main4cuda3std3__45__cpo7crbeginE - _ZN30_INTERNAL_c5cae1ff_4_k_cu_main6thrust24THRUST_300001_SM_1000_NS12placeholders2_7E)
_ZN30_INTERNAL_c5cae1ff_4_k_cu_main6thrust24THRUST_300001_SM_1000_NS12placeholders2_7E:
	.zero		1
	.type		_ZN30_INTERNAL_c5cae1ff_4_k_cu_main4cuda3std3__45__cpo7crbeginE,@object
	.size		_ZN30_INTERNAL_c5cae1ff_4_k_cu_main4cuda3std3__45__cpo7crbeginE,(_ZN30_INTERNAL_c5cae1ff_4_k_cu_main4cuda3std6ranges3__45__cpo4nextE - _ZN30_INTERNAL_c5cae1ff_4_k_cu_main4cuda3std3__45__cpo7crbeginE)
_ZN30_INTERNAL_c5cae1ff_4_k_cu_main4cuda3std3__45__cpo7crbeginE:
	.zero		1
	.type		_ZN30_INTERNAL_c5cae1ff_4_k_cu_main4cuda3std6ranges3__45__cpo4nextE,@object
	.size		_ZN30_INTERNAL_c5cae1ff_4_k_cu_main4cuda3std6ranges3__45__cpo4nextE,(_ZN30_INTERNAL_c5cae1ff_4_k_cu_main4cuda3std6ranges3__45__cpo4swapE - _ZN30_INTERNAL_c5cae1ff_4_k_cu_main4cuda3std6ranges3__45__cpo4nextE)
_ZN30_INTERNAL_c5cae1ff_4_k_cu_main4cuda3std6ranges3__45__cpo4nextE:
	.zero		1
	.type		_ZN30_INTERNAL_c5cae1ff_4_k_cu_main4cuda3std6ranges3__45__cpo4swapE,@object
	.size		_ZN30_INTERNAL_c5cae1ff_4_k_cu_main4cuda3std6ranges3__45__cpo4swapE,(_ZN30_INTERNAL_c5cae1ff_4_k_cu_main6thrust24THRUST_300001_SM_1000_NS8cuda_cub10par_nosyncE - _ZN30_INTERNAL_c5cae1ff_4_k_cu_main4cuda3std6ranges3__45__cpo4swapE)
_ZN30_INTERNAL_c5cae1ff_4_k_cu_main4cuda3std6ranges3__45__cpo4swapE:
	.zero		1
	.type		_ZN30_INTERNAL_c5cae1ff_4_k_cu_main6thrust24THRUST_300001_SM_1000_NS8cuda_cub10par_nosyncE,@object
	.size		_ZN30_INTERNAL_c5cae1ff_4_k_cu_main6thrust24THRUST_300001_SM_1000_NS8cuda_cub10par_nosyncE,(_ZN30_INTERNAL_c5cae1ff_4_k_cu_main6thrust24THRUST_300001_SM_1000_NS12placeholders2_9E - _ZN30_INTERNAL_c5cae1ff_4_k_cu_main6thrust24THRUST_300001_SM_1000_NS8cuda_cub10par_nosyncE)
_ZN30_INTERNAL_c5cae1ff_4_k_cu_main6thrust24THRUST_300001_SM_1000_NS8cuda_cub10par_nosyncE:
	.zero		1
	.type		_ZN30_INTERNAL_c5cae1ff_4_k_cu_main6thrust24THRUST_300001_SM_1000_NS12placeholders2_9E,@object
	.size		_ZN30_INTERNAL_c5cae1ff_4_k_cu_main6thrust24THRUST_300001_SM_1000_NS12placeholders2_9E,(_ZN30_INTERNAL_c5cae1ff_4_k_cu_main4cuda3std3__432_GLOBAL__N__c5cae1ff_4_k_cu_main6ignoreE - _ZN30_INTERNAL_c5cae1ff_4_k_cu_main6thrust24THRUST_300001_SM_1000_NS12placeholders2_9E)
_ZN30_INTERNAL_c5cae1ff_4_k_cu_main6thrust24THRUST_300001_SM_1000_NS12placeholders2_9E:
	.zero		1
	.type		_ZN30_INTERNAL_c5cae1ff_4_k_cu_main4cuda3std3__432_GLOBAL__N__c5cae1ff_4_k_cu_main6ignoreE,@object
	.size		_ZN30_INTERNAL_c5cae1ff_4_k_cu_main4cuda3std3__432_GLOBAL__N__c5cae1ff_4_k_cu_main6ignoreE,(_ZN30_INTERNAL_c5cae1ff_4_k_cu_main4cuda3std6ranges3__45__cpo4dataE - _ZN30_INTERNAL_c5cae1ff_4_k_cu_main4cuda3std3__432_GLOBAL__N__c5cae1ff_4_k_cu_main6ignoreE)
_ZN30_INTERNAL_c5cae1ff_4_k_cu_main4cuda3std3__432_GLOBAL__N__c5cae1ff_4_k_cu_main6ignoreE:
	.zero		1
	.type		_ZN30_INTERNAL_c5cae1ff_4_k_cu_main4cuda3std6ranges3__45__cpo4dataE,@object
	.size		_ZN30_INTERNAL_c5cae1ff_4_k_cu_main4cuda3std6ranges3__45__cpo4dataE,(_ZN30_INTERNAL_c5cae1ff_4_k_cu_main6thrust24THRUST_300001_SM_1000_NS12placeholders2_1E - _ZN30_INTERNAL_c5cae1ff_4_k_cu_main4cuda3std6ranges3__45__cpo4dataE)
_ZN30_INTERNAL_c5cae1ff_4_k_cu_main4cuda3std6ranges3__45__cpo4dataE:
	.zero		1
	.type		_ZN30_INTERNAL_c5cae1ff_4_k_cu_main6thrust24THRUST_300001_SM_1000_NS12placeholders2_1E,@object
	.size		_ZN30_INTERNAL_c5cae1ff_4_k_cu_main6thrust24THRUST_300001_SM_1000_NS12placeholders2_1E,(_ZN30_INTERNAL_c5cae1ff_4_k_cu_main4cuda3std3__45__cpo5beginE - _ZN30_INTERNAL_c5cae1ff_4_k_cu_main6thrust24THRUST_300001_SM_1000_NS12placeholders2_1E)
_ZN30_INTERNAL_c5cae1ff_4_k_cu_main6thrust24THRUST_300001_SM_1000_NS12placeholders2_1E:
	.zero		1
	.type		_ZN30_INTERNAL_c5cae1ff_4_k_cu_main4cuda3std3__45__cpo5beginE,@object
	.size		_ZN30_INTERNAL_c5cae1ff_4_k_cu_main4cuda3std3__45__cpo5beginE,(_ZN30_INTERNAL_c5cae1ff_4_k_cu_main4cuda3std6ranges3__45__cpo5beginE - _ZN30_INTERNAL_c5cae1ff_4_k_cu_main4cuda3std3__45__cpo5beginE)
_ZN30_INTERNAL_c5cae1ff_4_k_cu_main4cuda3std3__45__cpo5beginE:
	.zero		1
	.type		_ZN30_INTERNAL_c5cae1ff_4_k_cu_main4cuda3std6ranges3__45__cpo5beginE,@object
	.size		_ZN30_INTERNAL_c5cae1ff_4_k_cu_main4cuda3std6ranges3__45__cpo5beginE,(_ZN30_INTERNAL_c5cae1ff_4_k_cu_main6thrust24THRUST_300001_SM_1000_NS12placeholders2_5E - _ZN30_INTERNAL_c5cae1ff_4_k_cu_main4cuda3std6ranges3__45__cpo5beginE)
_ZN30_INTERNAL_c5cae1ff_4_k_cu_main4cuda3std6ranges3__45__cpo5beginE:
	.zero		1
	.type		_ZN30_INTERNAL_c5cae1ff_4_k_cu_main6thrust24THRUST_300001_SM_1000_NS12placeholders2_5E,@object
	.size		_ZN30_INTERNAL_c5cae1ff_4_k_cu_main6thrust24THRUST_300001_SM_1000_NS12placeholders2_5E,(_ZN30_INTERNAL_c5cae1ff_4_k_cu_main4cuda3std3__45__cpo6rbeginE - _ZN30_INTERNAL_c5cae1ff_4_k_cu_main6thrust24THRUST_300001_SM_1000_NS12placeholders2_5E)
_ZN30_INTERNAL_c5cae1ff_4_k_cu_main6thrust24THRUST_300001_SM_1000_NS12placeholders2_5E:
	.zero		1
	.type		_ZN30_INTERNAL_c5cae1ff_4_k_cu_main4cuda3std3__45__cpo6rbeginE,@object
	.size		_ZN30_INTERNAL_c5cae1ff_4_k_cu_main4cuda3std3__45__cpo6rbeginE,(_ZN30_INTERNAL_c5cae1ff_4_k_cu_main4cuda3std6ranges3__45__cpo7advanceE - _ZN30_INTERNAL_c5cae1ff_4_k_cu_main4cuda3std3__45__cpo6rbeginE)
_ZN30_INTERNAL_c5cae1ff_4_k_cu_main4cuda3std3__45__cpo6rbeginE:
	.zero		1
	.type		_ZN30_INTERNAL_c5cae1ff_4_k_cu_main4cuda3std6ranges3__45__cpo7advanceE,@object
	.size		_ZN30_INTERNAL_c5cae1ff_4_k_cu_main4cuda3std6ranges3__45__cpo7advanceE,(_ZN30_INTERNAL_c5cae1ff_4_k_cu_main4cuda3std3__47nulloptE - _ZN30_INTERNAL_c5cae1ff_4_k_cu_main4cuda3std6ranges3__45__cpo7advanceE)
_ZN30_INTERNAL_c5cae1ff_4_k_cu_main4cuda3std6ranges3__45__cpo7advanceE:
	.zero		1
	.type		_ZN30_INTERNAL_c5cae1ff_4_k_cu_main4cuda3std3__47nulloptE,@object
	.size		_ZN30_INTERNAL_c5cae1ff_4_k_cu_main4cuda3std3__47nulloptE,(_ZN30_INTERNAL_c5cae1ff_4_k_cu_main4cuda3std6ranges3__45__cpo8distanceE - _ZN30_INTERNAL_c5cae1ff_4_k_cu_main4cuda3std3__47nulloptE)
_ZN30_INTERNAL_c5cae1ff_4_k_cu_main4cuda3std3__47nulloptE:
	.zero		1
	.type		_ZN30_INTERNAL_c5cae1ff_4_k_cu_main4cuda3std6ranges3__45__cpo8distanceE,@object
	.size		_ZN30_INTERNAL_c5cae1ff_4_k_cu_main4cuda3std6ranges3__45__cpo8distanceE,(_ZN30_INTERNAL_c5cae1ff_4_k_cu_main6thrust24THRUST_300001_SM_1000_NS12placeholders3_10E - _ZN30_INTERNAL_c5cae1ff_4_k_cu_main4cuda3std6ranges3__45__cpo8distanceE)
_ZN30_INTERNAL_c5cae1ff_4_k_cu_main4cuda3std6ranges3__45__cpo8distanceE:
	.zero		1
	.type		_ZN30_INTERNAL_c5cae1ff_4_k_cu_main6thrust24THRUST_300001_SM_1000_NS12placeholders3_10E,@object
	.size		_ZN30_INTERNAL_c5cae1ff_4_k_cu_main6thrust24THRUST_300001_SM_1000_NS12placeholders3_10E,(_ZN30_INTERNAL_c5cae1ff_4_k_cu_main4cuda3std3__419piecewise_constructE - _ZN30_INTERNAL_c5cae1ff_4_k_cu_main6thrust24THRUST_300001_SM_1000_NS12placeholders3_10E)
_ZN30_INTERNAL_c5cae1ff_4_k_cu_main6thrust24THRUST_300001_SM_1000_NS12placeholders3_10E:
	.zero		1
	.type		_ZN30_INTERNAL_c5cae1ff_4_k_cu_main4cuda3std3__419piecewise_constructE,@object
	.size		_ZN30_INTERNAL_c5cae1ff_4_k_cu_main4cuda3std3__419piecewise_constructE,(_ZN30_INTERNAL_c5cae1ff_4_k_cu_main4cuda3std6ranges3__45__cpo5cdataE - _ZN30_INTERNAL_c5cae1ff_4_k_cu_main4cuda3std3__419piecewise_constructE)
_ZN30_INTERNAL_c5cae1ff_4_k_cu_main4cuda3std3__419piecewise_constructE:
	.zero		1
	.type		_ZN30_INTERNAL_c5cae1ff_4_k_cu_main4cuda3std6ranges3__45__cpo5cdataE,@object
	.size		_ZN30_INTERNAL_c5cae1ff_4_k_cu_main4cuda3std6ranges3__45__cpo5cdataE,(_ZN30_INTERNAL_c5cae1ff_4_k_cu_main6thrust24THRUST_300001_SM_1000_NS12placeholders2_2E - _ZN30_INTERNAL_c5cae1ff_4_k_cu_main4cuda3std6ranges3__45__cpo5cdataE)
_ZN30_INTERNAL_c5cae1ff_4_k_cu_main4cuda3std6ranges3__45__cpo5cdataE:
	.zero		1
	.type		_ZN30_INTERNAL_c5cae1ff_4_k_cu_main6thrust24THRUST_300001_SM_1000_NS12placeholders2_2E,@object
	.size		_ZN30_INTERNAL_c5cae1ff_4_k_cu_main6thrust24THRUST_300001_SM_1000_NS12placeholders2_2E,(_ZN30_INTERNAL_c5cae1ff_4_k_cu_main4cuda3std3__45__cpo3endE - _ZN30_INTERNAL_c5cae1ff_4_k_cu_main6thrust24THRUST_300001_SM_1000_NS12placeholders2_2E)
_ZN30_INTERNAL_c5cae1ff_4_k_cu_main6thrust24THRUST_300001_SM_1000_NS12placeholders2_2E:
	.zero		1
	.type		_ZN30_INTERNAL_c5cae1ff_4_k_cu_main4cuda3std3__45__cpo3endE,@object
	.size		_ZN30_INTERNAL_c5cae1ff_4_k_cu_main4cuda3std3__45__cpo3endE,(_ZN30_INTERNAL_c5cae1ff_4_k_cu_main4cuda3std6ranges3__45__cpo3endE - _ZN30_INTERNAL_c5cae1ff_4_k_cu_main4cuda3std3__45__cpo3endE)
_ZN30_INTERNAL_c5cae1ff_4_k_cu_main4cuda3std3__45__cpo3endE:
	.zero		1
	.type		_ZN30_INTERNAL_c5cae1ff_4_k_cu_main4cuda3std6ranges3__45__cpo3endE,@object
	.size		_ZN30_INTERNAL_c5cae1ff_4_k_cu_main4cuda3std6ranges3__45__cpo3endE,(_ZN30_INTERNAL_c5cae1ff_4_k_cu_main6thrust24THRUST_300001_SM_1000_NS12placeholders2_6E - _ZN30_INTERNAL_c5cae1ff_4_k_cu_main4cuda3std6ranges3__45__cpo3endE)
_ZN30_INTERNAL_c5cae1ff_4_k_cu_main4cuda3std6ranges3__45__cpo3endE:
	.zero		1
	.type		_ZN30_INTERNAL_c5cae1ff_4_k_cu_main6thrust24THRUST_300001_SM_1000_NS12placeholders2_6E,@object
	.size		_ZN30_INTERNAL_c5cae1ff_4_k_cu_main6thrust24THRUST_300001_SM_1000_NS12placeholders2_6E,(_ZN30_INTERNAL_c5cae1ff_4_k_cu_main4cuda3std3__45__cpo4rendE - _ZN30_INTERNAL_c5cae1ff_4_k_cu_main6thrust24THRUST_300001_SM_1000_NS12placeholders2_6E)
_ZN30_INTERNAL_c5cae1ff_4_k_cu_main6thrust24THRUST_300001_SM_1000_NS12placeholders2_6E:
	.zero		1
	.type		_ZN30_INTERNAL_c5cae1ff_4_k_cu_main4cuda3std3__45__cpo4rendE,@object
	.size		_ZN30_INTERNAL_c5cae1ff_4_k_cu_main4cuda3std3__45__cpo4rendE,(_ZN30_INTERNAL_c5cae1ff_4_k_cu_main4cuda3std6ranges3__45__cpo9iter_swapE - _ZN30_INTERNAL_c5cae1ff_4_k_cu_main4cuda3std3__45__cpo4rendE)
_ZN30_INTERNAL_c5cae1ff_4_k_cu_main4cuda3std3__45__cpo4rendE:
	.zero		1
	.type		_ZN30_INTERNAL_c5cae1ff_4_k_cu_main4cuda3std6ranges3__45__cpo9iter_swapE,@object
	.size		_ZN30_INTERNAL_c5cae1ff_4_k_cu_main4cuda3std6ranges3__45__cpo9iter_swapE,(_ZN30_INTERNAL_c5cae1ff_4_k_cu_main4cuda3std3__48unexpectE - _ZN30_INTERNAL_c5cae1ff_4_k_cu_main4cuda3std6ranges3__45__cpo9iter_swapE)
_ZN30_INTERNAL_c5cae1ff_4_k_cu_main4cuda3std6ranges3__45__cpo9iter_swapE:
	.zero		1
	.type		_ZN30_INTERNAL_c5cae1ff_4_k_cu_main4cuda3std3__48unexpectE,@object
	.size		_ZN30_INTERNAL_c5cae1ff_4_k_cu_main4cuda3std3__48unexpectE,(_ZN30_INTERNAL_c5cae1ff_4_k_cu_main6thrust24THRUST_300001_SM_1000_NS8cuda_cub3parE - _ZN30_INTERNAL_c5cae1ff_4_k_cu_main4cuda3std3__48unexpectE)
_ZN30_INTERNAL_c5cae1ff_4_k_cu_main4cuda3std3__48unexpectE:
	.zero		1
	.type		_ZN30_INTERNAL_c5cae1ff_4_k_cu_main6thrust24THRUST_300001_SM_1000_NS8cuda_cub3parE,@object
	.size		_ZN30_INTERNAL_c5cae1ff_4_k_cu_main6thrust24THRUST_300001_SM_1000_NS8cuda_cub3parE,(_ZN30_INTERNAL_c5cae1ff_4_k_cu_main6thrust24THRUST_300001_SM_1000_NS12placeholders2_4E - _ZN30_INTERNAL_c5cae1ff_4_k_cu_main6thrust24THRUST_300001_SM_1000_NS8cuda_cub3parE)
_ZN30_INTERNAL_c5cae1ff_4_k_cu_main6thrust24THRUST_300001_SM_1000_NS8cuda_cub3parE:
	.zero		1
	.type		_ZN30_INTERNAL_c5cae1ff_4_k_cu_main6thrust24THRUST_300001_SM_1000_NS12placeholders2_4E,@object
	.size		_ZN30_INTERNAL_c5cae1ff_4_k_cu_main6thrust24THRUST_300001_SM_1000_NS12placeholders2_4E,(_ZN30_INTERNAL_c5cae1ff_4_k_cu_main4cuda3std3__45__cpo4cendE - _ZN30_INTERNAL_c5cae1ff_4_k_cu_main6thrust24THRUST_300001_SM_1000_NS12placeholders2_4E)
_ZN30_INTERNAL_c5cae1ff_4_k_cu_main6thrust24THRUST_300001_SM_1000_NS12placeholders2_4E:
	.zero		1
	.type		_ZN30_INTERNAL_c5cae1ff_4_k_cu_main4cuda3std3__45__cpo4cendE,@object
	.size		_ZN30_INTERNAL_c5cae1ff_4_k_cu_main4cuda3std3__45__cpo4cendE,(_ZN30_INTERNAL_c5cae1ff_4_k_cu_main4cuda3std6ranges3__45__cpo4cendE - _ZN30_INTERNAL_c5cae1ff_4_k_cu_main4cuda3std3__45__cpo4cendE)
_ZN30_INTERNAL_c5cae1ff_4_k_cu_main4cuda3std3__45__cpo4cendE:
	.zero		1
	.type		_ZN30_INTERNAL_c5cae1ff_4_k_cu_main4cuda3std6ranges3__45__cpo4cendE,@object
	.size		_ZN30_INTERNAL_c5cae1ff_4_k_cu_main4cuda3std6ranges3__45__cpo4cendE,(_ZN30_INTERNAL_c5cae1ff_4_k_cu_main4cuda3std3__420unreachable_sentinelE - _ZN30_INTERNAL_c5cae1ff_4_k_cu_main4cuda3std6ranges3__45__cpo4cendE)
_ZN30_INTERNAL_c5cae1ff_4_k_cu_main4cuda3std6ranges3__45__cpo4cendE:
	.zero		1
	.type		_ZN30_INTERNAL_c5cae1ff_4_k_cu_main4cuda3std3__420unreachable_sentinelE,@object
	.size		_ZN30_INTERNAL_c5cae1ff_4_k_cu_main4cuda3std3__420unreachable_sentinelE,(_ZN30_INTERNAL_c5cae1ff_4_k_cu_main4cuda3std6ranges3__45__cpo5ssizeE - _ZN30_INTERNAL_c5cae1ff_4_k_cu_main4cuda3std3__420unreachable_sentinelE)
_ZN30_INTERNAL_c5cae1ff_4_k_cu_main4cuda3std3__420unreachable_sentinelE:
	.zero		1
	.type		_ZN30_INTERNAL_c5cae1ff_4_k_cu_main4cuda3std6ranges3__45__cpo5ssizeE,@object
	.size		_ZN30_INTERNAL_c5cae1ff_4_k_cu_main4cuda3std6ranges3__45__cpo5ssizeE,(_ZN30_INTERNAL_c5cae1ff_4_k_cu_main6thrust24THRUST_300001_SM_1000_NS12placeholders2_8E - _ZN30_INTERNAL_c5cae1ff_4_k_cu_main4cuda3std6ranges3__45__cpo5ssizeE)
_ZN30_INTERNAL_c5cae1ff_4_k_cu_main4cuda3std6ranges3__45__cpo5ssizeE:
	.zero		1
	.type		_ZN30_INTERNAL_c5cae1ff_4_k_cu_main6thrust24THRUST_300001_SM_1000_NS12placeholders2_8E,@object
	.size		_ZN30_INTERNAL_c5cae1ff_4_k_cu_main6thrust24THRUST_300001_SM_1000_NS12placeholders2_8E,(_ZN30_INTERNAL_c5cae1ff_4_k_cu_main4cuda3std3__45__cpo5crendE - _ZN30_INTERNAL_c5cae1ff_4_k_cu_main6thrust24THRUST_300001_SM_1000_NS12placeholders2_8E)
_ZN30_INTERNAL_c5cae1ff_4_k_cu_main6thrust24THRUST_300001_SM_1000_NS12placeholders2_8E:
	.zero		1
	.type		_ZN30_INTERNAL_c5cae1ff_4_k_cu_main4cuda3std3__45__cpo5crendE,@object
	.size		_ZN30_INTERNAL_c5cae1ff_4_k_cu_main4cuda3std3__45__cpo5crendE,(_ZN30_INTERNAL_c5cae1ff_4_k_cu_main4cuda3std6ranges3__45__cpo4prevE - _ZN30_INTERNAL_c5cae1ff_4_k_cu_main4cuda3std3__45__cpo5crendE)
_ZN30_INTERNAL_c5cae1ff_4_k_cu_main4cuda3std3__45__cpo5crendE:
	.zero		1
	.type		_ZN30_INTERNAL_c5cae1ff_4_k_cu_main4cuda3std6ranges3__45__cpo4prevE,@object
	.size		_ZN30_INTERNAL_c5cae1ff_4_k_cu_main4cuda3std6ranges3__45__cpo4prevE,(_ZN30_INTERNAL_c5cae1ff_4_k_cu_main4cuda3std6ranges3__45__cpo9iter_moveE - _ZN30_INTERNAL_c5cae1ff_4_k_cu_main4cuda3std6ranges3__45__cpo4prevE)
_ZN30_INTERNAL_c5cae1ff_4_k_cu_main4cuda3std6ranges3__45__cpo4prevE:
	.zero		1
	.type		_ZN30_INTERNAL_c5cae1ff_4_k_cu_main4cuda3std6ranges3__45__cpo9iter_moveE,@object
	.size		_ZN30_INTERNAL_c5cae1ff_4_k_cu_main4cuda3std6ranges3__45__cpo9iter_moveE,(_ZN30_INTERNAL_c5cae1ff_4_k_cu_main6thrust24THRUST_300001_SM_1000_NS6system6detail10sequential3seqE - _ZN30_INTERNAL_c5cae1ff_4_k_cu_main4cuda3std6ranges3__45__cpo9iter_moveE)
_ZN30_INTERNAL_c5cae1ff_4_k_cu_main4cuda3std6ranges3__45__cpo9iter_moveE:
	.zero		1
	.type		_ZN30_INTERNAL_c5cae1ff_4_k_cu_main6thrust24THRUST_300001_SM_1000_NS6system6detail10sequential3seqE,@object
	.size		_ZN30_INTERNAL_c5cae1ff_4_k_cu_main6thrust24THRUST_300001_SM_1000_NS6system6detail10sequential3seqE,(.L_31 - _ZN30_INTERNAL_c5cae1ff_4_k_cu_main6thrust24THRUST_300001_SM_1000_NS6system6detail10sequential3seqE)
_ZN30_INTERNAL_c5cae1ff_4_k_cu_main6thrust24THRUST_300001_SM_1000_NS6system6detail10sequential3seqE:
	.zero		1
.L_31:


//--------------------- .nv.constant0._ZN3cub18CUB_300001_SM_10006detail9transform16transform_kernelINS2_10policy_hubILb1EN4cuda3std3__45tupleIJN6thrust24THRUST_300001_SM_1000_NS12zip_iteratorINS8_IJNSA_6detail15normal_iteratorINSA_10device_ptrIfEEEESG_EEEEEEEEE10policy1000El13saxpy_functorSG_JSI_EEEvT0_iT1_T2_DpNS2_10kernel_argIT3_EE --------------------------
	.section	.nv.constant0._ZN3cub18CUB_300001_SM_10006detail9transform16transform_kernelINS2_10policy_hubILb1EN4cuda3std3__45tupleIJN6thrust24THRUST_300001_SM_1000_NS12zip_iteratorINS8_IJNSA_6detail15normal_iteratorINSA_10device_ptrIfEEEESG_EEEEEEEEE10policy1000El13saxpy_functorSG_JSI_EEEvT0_iT1_T2_DpNS2_10kernel_argIT3_EE,"a",@progbits
	.sectionflags	@""
	.align	4
.nv.constant0._ZN3cub18CUB_300001_SM_10006detail9transform16transform_kernelINS2_10policy_hubILb1EN4cuda3std3__45tupleIJN6thrust24THRUST_300001_SM_1000_NS12zip_iteratorINS8_IJNSA_6detail15normal_iteratorINSA_10device_ptrIfEEEESG_EEEEEEEEE10policy1000El13saxpy_functorSG_JSI_EEEvT0_iT1_T2_DpNS2_10kernel_argIT3_EE:
	.zero		936


//--------------------- .nv.constant0._ZN3cub18CUB_300001_SM_10006detail9transform16transform_kernelINS2_10policy_hubILb1EN4cuda3std3__45tupleIJN6thrust24THRUST_300001_SM_1000_NS12zip_iteratorINS8_IJNSA_6detail15normal_iteratorINSA_10device_ptrIfEEEESG_EEEEEEEEE10policy1000Ei13saxpy_functorSG_JSI_EEEvT0_iT1_T2_DpNS2_10kernel_argIT3_EE --------------------------
	.section	.nv.constant0._ZN3cub18CUB_300001_SM_10006detail9transform16transform_kernelINS2_10policy_hubILb1EN4cuda3std3__45tupleIJN6thrust24THRUST_300001_SM_1000_NS12zip_iteratorINS8_IJNSA_6detail15normal_iteratorINSA_10device_ptrIfEEEESG_EEEEEEEEE10policy1000Ei13saxpy_functorSG_JSI_EEEvT0_iT1_T2_DpNS2_10kernel_argIT3_EE,"a",@progbits
	.sectionflags	@""
	.align	4
.nv.constant0._ZN3cub18CUB_300001_SM_10006detail9transform16transform_kernelINS2_10policy_hubILb1EN4cuda3std3__45tupleIJN6thrust24THRUST_300001_SM_1000_NS12zip_iteratorINS8_IJNSA_6detail15normal_iteratorINSA_10device_ptrIfEEEESG_EEEEEEEEE10policy1000Ei13saxpy_functorSG_JSI_EEEvT0_iT1_T2_DpNS2_10kernel_argIT3_EE:
	.zero		936


//--------------------- .nv.constant0._ZN3cub18CUB_300001_SM_10006detail8for_each13static_kernelINS2_12policy_hub_t12policy_500_tEmN6thrust24THRUST_300001_SM_1000_NS8cuda_cub20__uninitialized_fill7functorINS7_10device_ptrIfEEfEEEEvT0_T1_ --------------------------
	.section	.nv.constant0._ZN3cub18CUB_300001_SM_10006detail8for_each13static_kernelINS2_12policy_hub_t12policy_500_tEmN6thrust24THRUST_300001_SM_1000_NS8cuda_cub20__uninitialized_fill7functorINS7_10device_ptrIfEEfEEEEvT0_T1_,"a",@progbits
	.sectionflags	@""
	.align	4
.nv.constant0._ZN3cub18CUB_300001_SM_10006detail8for_each13static_kernelINS2_12policy_hub_t12policy_500_tEmN6thrust24THRUST_300001_SM_1000_NS8cuda_cub20__uninitialized_fill7functorINS7_10device_ptrIfEEfEEEEvT0_T1_:
	.zero		920


//--------------------- .nv.constant0._ZN3cub18CUB_300001_SM_10006detail11EmptyKernelIvEEvv --------------------------
	.section	.nv.constant0._ZN3cub18CUB_300001_SM_10006detail11EmptyKernelIvEEvv,"a",@progbits
	.sectionflags	@""
	.align	4
.nv.constant0._ZN3cub18CUB_300001_SM_10006detail11EmptyKernelIvEEvv:
	.zero		896


//--------------------- SYMBOLS --------------------------

	.type		.nv.reservedSmem.offset0,@object
	.size		.nv.reservedSmem.offset0,0x4
